//
// Generated by NVIDIA NVVM Compiler
//
// Compiler Build ID: CL-36424714
// Cuda compilation tools, release 13.0, V13.0.88
// Based on NVVM 20.0.0
//

.version 9.0
.target sm_100
.address_size 64

	// .globl	_Z12NumDemSearchPlS_S_llii

.visible .entry _Z12NumDemSearchPlS_S_llii(
	.param .u64 .ptr .align 1 _Z12NumDemSearchPlS_S_llii_param_0,
	.param .u64 .ptr .align 1 _Z12NumDemSearchPlS_S_llii_param_1,
	.param .u64 .ptr .align 1 _Z12NumDemSearchPlS_S_llii_param_2,
	.param .u64 _Z12NumDemSearchPlS_S_llii_param_3,
	.param .u64 _Z12NumDemSearchPlS_S_llii_param_4,
	.param .u32 _Z12NumDemSearchPlS_S_llii_param_5,
	.param .u32 _Z12NumDemSearchPlS_S_llii_param_6
)
{
	.reg .pred 	%p<11>;
	.reg .b32 	%r<28>;
	.reg .b64 	%rd<56>;

	ld.param.u64 	%rd26, [_Z12NumDemSearchPlS_S_llii_param_0];
	ld.param.u64 	%rd27, [_Z12NumDemSearchPlS_S_llii_param_1];
	ld.param.u64 	%rd28, [_Z12NumDemSearchPlS_S_llii_param_2];
	ld.param.u64 	%rd29, [_Z12NumDemSearchPlS_S_llii_param_3];
	ld.param.u32 	%r7, [_Z12NumDemSearchPlS_S_llii_param_5];
	ld.param.u32 	%r8, [_Z12NumDemSearchPlS_S_llii_param_6];
	mov.u32 	%r9, %ctaid.x;
	mov.u32 	%r10, %ntid.x;
	mov.u32 	%r11, %tid.x;
	mad.lo.s32 	%r12, %r9, %r10, %r11;
	add.s32 	%r27, %r12, %r8;
	setp.ge.s32 	%p1, %r27, %r7;
	@%p1 bra 	$L__BB0_19;
	cvta.to.global.u64 	%rd30, %rd26;
	cvt.s64.s32 	%rd1, %r27;
	sub.s64 	%rd2, %rd1, %rd29;
	add.s32 	%r13, %r27, 1;
	cvt.s64.s32 	%rd51, %r13;
	shl.b64 	%rd31, %rd2, 3;
	add.s64 	%rd32, %rd30, %rd31;
	st.global.u64 	[%rd32], %rd1;
	setp.lt.s32 	%p2, %r27, 3;
	@%p2 bra 	$L__BB0_9;
	mov.b64 	%rd49, 2;
	cvt.u32.u64 	%r17, %rd1;
	mov.u64 	%rd52, %rd1;
$L__BB0_3:
	cvt.u32.u64 	%r14, %rd49;
	rem.s32 	%r15, %r27, %r14;
	setp.ne.s32 	%p3, %r15, 0;
	@%p3 bra 	$L__BB0_8;
	or.b64  	%rd34, %rd1, %rd49;
	and.b64  	%rd35, %rd34, -4294967296;
	setp.ne.s64 	%p4, %rd35, 0;
	@%p4 bra 	$L__BB0_6;
	div.u32 	%r18, %r17, %r14;
	cvt.u64.u32 	%rd52, %r18;
	bra.uni 	$L__BB0_7;
$L__BB0_6:
	div.u64 	%rd52, %rd1, %rd49;
$L__BB0_7:
	setp.eq.s64 	%p5, %rd52, %rd49;
	selp.b64 	%rd36, %rd49, 0, %p5;
	add.s64 	%rd37, %rd51, %rd49;
	add.s64 	%rd38, %rd37, %rd52;
	sub.s64 	%rd51, %rd38, %rd36;
$L__BB0_8:
	add.s64 	%rd49, %rd49, 1;
	setp.lt.s64 	%p6, %rd49, %rd52;
	@%p6 bra 	$L__BB0_3;
$L__BB0_9:
	cvta.to.global.u64 	%rd39, %rd27;
	add.s64 	%rd15, %rd39, %rd31;
	st.global.u64 	[%rd15], %rd51;
	cvta.to.global.u64 	%rd41, %rd28;
	add.s64 	%rd16, %rd41, %rd31;
	st.global.u64 	[%rd16], %rd1;
	ld.global.u64 	%rd42, [%rd15];
	cvt.u32.u64 	%r25, %rd42;
	setp.eq.s32 	%p7, %r25, 0;
	@%p7 bra 	$L__BB0_12;
	mov.u32 	%r26, %r27;
$L__BB0_11:
	mov.u32 	%r27, %r25;
	rem.s32 	%r25, %r26, %r27;
	setp.ne.s32 	%p8, %r25, 0;
	mov.u32 	%r26, %r27;
	@%p8 bra 	$L__BB0_11;
$L__BB0_12:
	cvt.s64.s32 	%rd18, %r27;
	or.b64  	%rd43, %rd42, %rd18;
	and.b64  	%rd44, %rd43, -4294967296;
	setp.ne.s64 	%p9, %rd44, 0;
	@%p9 bra 	$L__BB0_14;
	cvt.u32.u64 	%r19, %rd18;
	cvt.u32.u64 	%r20, %rd42;
	div.u32 	%r21, %r20, %r19;
	cvt.u64.u32 	%rd54, %r21;
	bra.uni 	$L__BB0_15;
$L__BB0_14:
	div.s64 	%rd54, %rd42, %rd18;
$L__BB0_15:
	st.global.u64 	[%rd15], %rd54;
	ld.global.u64 	%rd22, [%rd16];
	or.b64  	%rd45, %rd22, %rd18;
	and.b64  	%rd46, %rd45, -4294967296;
	setp.ne.s64 	%p10, %rd46, 0;
	@%p10 bra 	$L__BB0_17;
	cvt.u32.u64 	%r22, %rd18;
	cvt.u32.u64 	%r23, %rd22;
	div.u32 	%r24, %r23, %r22;
	cvt.u64.u32 	%rd55, %r24;
	bra.uni 	$L__BB0_18;
$L__BB0_17:
	div.s64 	%rd55, %rd22, %rd18;
$L__BB0_18:
	st.global.u64 	[%rd16], %rd55;
$L__BB0_19:
	ret;

}
	// .globl	_Z18SumFriendlyNumbersPlS_S_ii
.visible .entry _Z18SumFriendlyNumbersPlS_S_ii(
	.param .u64 .ptr .align 1 _Z18SumFriendlyNumbersPlS_S_ii_param_0,
	.param .u64 .ptr .align 1 _Z18SumFriendlyNumbersPlS_S_ii_param_1,
	.param .u64 .ptr .align 1 _Z18SumFriendlyNumbersPlS_S_ii_param_2,
	.param .u32 _Z18SumFriendlyNumbersPlS_S_ii_param_3,
	.param .u32 _Z18SumFriendlyNumbersPlS_S_ii_param_4
)
{
	.reg .pred 	%p<16>;
	.reg .b32 	%r<36>;
	.reg .b64 	%rd<55>;

	ld.param.u64 	%rd19, [_Z18SumFriendlyNumbersPlS_S_ii_param_0];
	ld.param.u64 	%rd20, [_Z18SumFriendlyNumbersPlS_S_ii_param_1];
	ld.param.u64 	%rd18, [_Z18SumFriendlyNumbersPlS_S_ii_param_2];
	ld.param.u32 	%r19, [_Z18SumFriendlyNumbersPlS_S_ii_param_3];
	ld.param.u32 	%r18, [_Z18SumFriendlyNumbersPlS_S_ii_param_4];
	cvta.to.global.u64 	%rd1, %rd20;
	cvta.to.global.u64 	%rd2, %rd19;
	mov.u32 	%r20, %ctaid.x;
	mov.u32 	%r21, %ntid.x;
	mul.lo.s32 	%r1, %r20, %r21;
	mov.u32 	%r2, %tid.x;
	add.s32 	%r22, %r1, %r2;
	add.s32 	%r23, %r22, %r18;
	add.s32 	%r33, %r23, 1;
	max.s32 	%r24, %r23, %r33;
	setp.ge.s32 	%p1, %r24, %r19;
	@%p1 bra 	$L__BB1_23;
	cvta.to.global.u64 	%rd21, %rd18;
	mul.wide.s32 	%rd22, %r23, 8;
	add.s64 	%rd3, %rd2, %rd22;
	add.s64 	%rd4, %rd1, %rd22;
	add.s64 	%rd5, %rd21, %rd22;
	not.b32 	%r25, %r1;
	add.s32 	%r26, %r19, %r25;
	add.s32 	%r27, %r2, %r18;
	sub.s32 	%r28, %r26, %r27;
	and.b32  	%r5, %r28, 3;
	setp.eq.s32 	%p2, %r5, 0;
	@%p2 bra 	$L__BB1_8;
	neg.s32 	%r31, %r5;
	mov.u32 	%r32, %r23;
$L__BB1_3:
	.pragma "nounroll";
	mul.wide.s32 	%rd23, %r33, 8;
	add.s64 	%rd6, %rd1, %rd23;
	add.s64 	%rd24, %rd2, %rd23;
	ld.global.u64 	%rd25, [%rd3];
	ld.global.u64 	%rd26, [%rd24];
	setp.ne.s64 	%p3, %rd25, %rd26;
	@%p3 bra 	$L__BB1_6;
	ld.global.u64 	%rd27, [%rd4];
	ld.global.u64 	%rd28, [%rd6];
	setp.ne.s64 	%p4, %rd27, %rd28;
	@%p4 bra 	$L__BB1_6;
	ld.global.u64 	%rd29, [%rd5];
	add.s64 	%rd30, %rd29, 1;
	st.global.u64 	[%rd5], %rd30;
$L__BB1_6:
	add.s32 	%r33, %r33, 1;
	add.s32 	%r32, %r32, 1;
	add.s32 	%r31, %r31, 1;
	setp.ne.s32 	%p5, %r31, 0;
	@%p5 bra 	$L__BB1_3;
	add.s32 	%r33, %r32, 1;
$L__BB1_8:
	sub.s32 	%r29, %r19, %r23;
	add.s32 	%r30, %r29, -2;
	setp.lt.u32 	%p6, %r30, 3;
	@%p6 bra 	$L__BB1_23;
	add.s64 	%rd7, %rd2, 16;
	add.s64 	%rd8, %rd1, 16;
$L__BB1_10:
	mul.wide.s32 	%rd31, %r33, 8;
	add.s64 	%rd9, %rd7, %rd31;
	add.s64 	%rd10, %rd8, %rd31;
	ld.global.u64 	%rd53, [%rd3];
	ld.global.u64 	%rd32, [%rd9+-16];
	setp.ne.s64 	%p7, %rd53, %rd32;
	@%p7 bra 	$L__BB1_13;
	ld.global.u64 	%rd33, [%rd4];
	ld.global.u64 	%rd34, [%rd10+-16];
	setp.ne.s64 	%p8, %rd33, %rd34;
	@%p8 bra 	$L__BB1_13;
	ld.global.u64 	%rd35, [%rd5];
	add.s64 	%rd36, %rd35, 1;
	st.global.u64 	[%rd5], %rd36;
	ld.global.u64 	%rd53, [%rd3];
$L__BB1_13:
	ld.global.u64 	%rd37, [%rd9+-8];
	setp.ne.s64 	%p9, %rd53, %rd37;
	@%p9 bra 	$L__BB1_16;
	ld.global.u64 	%rd38, [%rd4];
	ld.global.u64 	%rd39, [%rd10+-8];
	setp.ne.s64 	%p10, %rd38, %rd39;
	@%p10 bra 	$L__BB1_16;
	ld.global.u64 	%rd40, [%rd5];
	add.s64 	%rd41, %rd40, 1;
	st.global.u64 	[%rd5], %rd41;
	ld.global.u64 	%rd53, [%rd3];
$L__BB1_16:
	ld.global.u64 	%rd42, [%rd9];
	setp.ne.s64 	%p11, %rd53, %rd42;
	@%p11 bra 	$L__BB1_19;
	ld.global.u64 	%rd43, [%rd4];
	ld.global.u64 	%rd44, [%rd10];
	setp.ne.s64 	%p12, %rd43, %rd44;
	@%p12 bra 	$L__BB1_19;
	ld.global.u64 	%rd45, [%rd5];
	add.s64 	%rd46, %rd45, 1;
	st.global.u64 	[%rd5], %rd46;
	ld.global.u64 	%rd53, [%rd3];
$L__BB1_19:
	ld.global.u64 	%rd47, [%rd9+8];
	setp.ne.s64 	%p13, %rd53, %rd47;
	@%p13 bra 	$L__BB1_22;
	ld.global.u64 	%rd48, [%rd4];
	ld.global.u64 	%rd49, [%rd10+8];
	setp.ne.s64 	%p14, %rd48, %rd49;
	@%p14 bra 	$L__BB1_22;
	ld.global.u64 	%rd50, [%rd5];
	add.s64 	%rd51, %rd50, 1;
	st.global.u64 	[%rd5], %rd51;
$L__BB1_22:
	add.s32 	%r33, %r33, 4;
	setp.lt.s32 	%p15, %r33, %r19;
	@%p15 bra 	$L__BB1_10;
$L__BB1_23:
	ret;

}


// ===== COMPILED SASS (sm_100) =====

	.target	sm_100

	.elftype	@"ET_EXEC"


//--------------------- .note.nv.tkinfo           --------------------------
	.section	.note.nv.tkinfo,"",@"SHT_NOTE"
	.sectionflags	@"SHF_NOTE_NV_TKINFO"
	.tkinfo
        /*0018*/ 	.word	0x00000002
        /*0030*/ 	.string	""
        /*0030*/ 	.string	"ptxas"
        /*0030*/ 	.string	"Cuda compilation tools, release 13.0, V13.0.88"
        /*0030*/ 	.string	"Build cuda_13.0.r13.0/compiler.36424714_0"
        /*0030*/ 	.string	"-arch sm_100 -m 64 "



//--------------------- .note.nv.cuinfo           --------------------------
	.section	.note.nv.cuinfo,"",@"SHT_NOTE"
	.sectionflags	@"SHF_NOTE_NV_CUINFO"
        /*0018*/ 	.short	0x0002
        /*001a*/ 	.short	0x0064
        /*001c*/ 	.short	0x0082
	.zero		2


//--------------------- .nv.info                  --------------------------
	.section	.nv.info,"",@"SHT_CUDA_INFO"
	.align	4


	//----- nvinfo : EIATTR_REGCOUNT
	.align		4
        /*0000*/ 	.byte	0x04, 0x2f
        /*0002*/ 	.short	(.L_1 - .L_0)
	.align		4
.L_0:
        /*0004*/ 	.word	index@(_Z12NumDemSearchPlS_S_llii)
        /*0008*/ 	.word	0x00000018


	//----- nvinfo : EIATTR_FRAME_SIZE
	.align		4
.L_1:
        /*000c*/ 	.byte	0x04, 0x11
        /*000e*/ 	.short	(.L_3 - .L_2)
	.align		4
.L_2:
        /*0010*/ 	.word	index@($__internal_1_$__cuda_sm20_div_u64)
        /*0014*/ 	.word	0x00000000


	//----- nvinfo : EIATTR_FRAME_SIZE
	.align		4
.L_3:
        /*0018*/ 	.byte	0x04, 0x11
        /*001a*/ 	.short	(.L_5 - .L_4)
	.align		4
.L_4:
        /*001c*/ 	.word	index@($__internal_0_$__cuda_sm20_div_s64)
        /*0020*/ 	.word	0x00000000


	//----- nvinfo : EIATTR_FRAME_SIZE
	.align		4
.L_5:
        /*0024*/ 	.byte	0x04, 0x11
        /*0026*/ 	.short	(.L_7 - .L_6)
	.align		4
.L_6:
        /*0028*/ 	.word	index@(_Z12NumDemSearchPlS_S_llii)
        /*002c*/ 	.word	0x00000000


	//----- nvinfo : EIATTR_REGCOUNT
	.align		4
.L_7:
        /*0030*/ 	.byte	0x04, 0x2f
        /*0032*/ 	.short	(.L_9 - .L_8)
	.align		4
.L_8:
        /*0034*/ 	.word	index@(_Z18SumFriendlyNumbersPlS_S_ii)
        /*0038*/ 	.word	0x00000016


	//----- nvinfo : EIATTR_FRAME_SIZE
	.align		4
.L_9:
        /*003c*/ 	.byte	0x04, 0x11
        /*003e*/ 	.short	(.L_11 - .L_10)
	.align		4
.L_10:
        /*0040*/ 	.word	index@(_Z18SumFriendlyNumbersPlS_S_ii)
        /*0044*/ 	.word	0x00000000


	//----- nvinfo : EIATTR_MIN_STACK_SIZE
	.align		4
.L_11:
        /*0048*/ 	.byte	0x04, 0x12
        /*004a*/ 	.short	(.L_13 - .L_12)
	.align		4
.L_12:
        /*004c*/ 	.word	index@(_Z18SumFriendlyNumbersPlS_S_ii)
        /*0050*/ 	.word	0x00000000


	//----- nvinfo : EIATTR_MIN_STACK_SIZE
	.align		4
.L_13:
        /*0054*/ 	.byte	0x04, 0x12
        /*0056*/ 	.short	(.L_15 - .L_14)
	.align		4
.L_14:
        /*0058*/ 	.word	index@(_Z12NumDemSearchPlS_S_llii)
        /*005c*/ 	.word	0x00000000
.L_15:


//--------------------- .nv.compat                --------------------------
	.section	.nv.compat,"",@"SHT_CUDA_COMPAT_INFO"
	.align	4
        /*0000*/ 	.byte	0x02, 0x09, 0x00, 0x00, 0x02, 0x02, 0x01, 0x00, 0x02, 0x05, 0x05, 0x00, 0x03, 0x07, 0x01, 0x01
        /*0010*/ 	.byte	0x02, 0x03, 0x00, 0x00, 0x02, 0x06, 0x01, 0x00, 0x04, 0x0b, 0x08, 0x00, 0x09, 0x00, 0x00, 0x00
        /*0020*/ 	.byte	0x00, 0x00, 0x00, 0x00


//--------------------- .nv.info._Z18SumFriendlyNumbersPlS_S_ii --------------------------
	.section	.nv.info._Z18SumFriendlyNumbersPlS_S_ii,"",@"SHT_CUDA_INFO"
	.sectionflags	@""
	.align	4


	//----- nvinfo : EIATTR_CUDA_API_VERSION
	.align		4
        /*0000*/ 	.byte	0x04, 0x37
        /*0002*/ 	.short	(.L_17 - .L_16)
.L_16:
        /*0004*/ 	.word	0x00000082


	//----- nvinfo : EIATTR_KPARAM_INFO
	.align		4
.L_17:
        /*0008*/ 	.byte	0x04, 0x17
        /*000a*/ 	.short	(.L_19 - .L_18)
.L_18:
        /*000c*/ 	.word	0x00000000
        /*0010*/ 	.short	0x0004
        /*0012*/ 	.short	0x001c
        /*0014*/ 	.byte	0x00, 0xf0, 0x11, 0x00


	//----- nvinfo : EIATTR_KPARAM_INFO
	.align		4
.L_19:
        /*0018*/ 	.byte	0x04, 0x17
        /*001a*/ 	.short	(.L_21 - .L_20)
.L_20:
        /*001c*/ 	.word	0x00000000
        /*0020*/ 	.short	0x0003
        /*0022*/ 	.short	0x0018
        /*0024*/ 	.byte	0x00, 0xf0, 0x11, 0x00


	//----- nvinfo : EIATTR_KPARAM_INFO
	.align		4
.L_21:
        /*0028*/ 	.byte	0x04, 0x17
        /*002a*/ 	.short	(.L_23 - .L_22)
.L_22:
        /*002c*/ 	.word	0x00000000
        /*0030*/ 	.short	0x0002
        /*0032*/ 	.short	0x0010
        /*0034*/ 	.byte	0x00, 0xf5, 0x21, 0x00


	//----- nvinfo : EIATTR_KPARAM_INFO
	.align		4
.L_23:
        /*0038*/ 	.byte	0x04, 0x17
        /*003a*/ 	.short	(.L_25 - .L_24)
.L_24:
        /*003c*/ 	.word	0x00000000
        /*0040*/ 	.short	0x0001
        /*0042*/ 	.short	0x0008
        /*0044*/ 	.byte	0x00, 0xf5, 0x21, 0x00


	//----- nvinfo : EIATTR_KPARAM_INFO
	.align		4
.L_25:
        /*0048*/ 	.byte	0x04, 0x17
        /*004a*/ 	.short	(.L_27 - .L_26)
.L_26:
        /*004c*/ 	.word	0x00000000
        /*0050*/ 	.short	0x0000
        /*0052*/ 	.short	0x0000
        /*0054*/ 	.byte	0x00, 0xf5, 0x21, 0x00


	//----- nvinfo : EIATTR_SPARSE_MMA_MASK
	.align		4
.L_27:
        /*0058*/ 	.byte	0x03, 0x50
        /*005a*/ 	.short	0x0000


	//----- nvinfo : EIATTR_MAXREG_COUNT
	.align		4
        /*005c*/ 	.byte	0x03, 0x1b
        /*005e*/ 	.short	0x00ff


	//----- nvinfo : EIATTR_MERCURY_ISA_VERSION
	.align		4
        /*0060*/ 	.byte	0x03, 0x5f
        /*0062*/ 	.short	0x0101


	//----- nvinfo : EIATTR_VRC_CTA_INIT_COUNT
	.align		4
        /*0064*/ 	.byte	0x02, 0x4a
	.zero		1
	.zero		1


	//----- nvinfo : EIATTR_EXIT_INSTR_OFFSETS
	.align		4
        /*0068*/ 	.byte	0x04, 0x1c
        /*006a*/ 	.short	(.L_29 - .L_28)


	//   ....[0]....
.L_28:
        /*006c*/ 	.word	0x000000a0


	//   ....[1]....
        /*0070*/ 	.word	0x000003a0


	//   ....[2]....
        /*0074*/ 	.word	0x00000870


	//----- nvinfo : EIATTR_CRS_STACK_SIZE
	.align		4
.L_29:
        /*0078*/ 	.byte	0x04, 0x1e
        /*007a*/ 	.short	(.L_31 - .L_30)
.L_30:
        /*007c*/ 	.word	0x00000000


	//----- nvinfo : EIATTR_CBANK_PARAM_SIZE
	.align		4
.L_31:
        /*0080*/ 	.byte	0x03, 0x19
        /*0082*/ 	.short	0x0020


	//----- nvinfo : EIATTR_PARAM_CBANK
	.align		4
        /*0084*/ 	.byte	0x04, 0x0a
        /*0086*/ 	.short	(.L_33 - .L_32)
	.align		4
.L_32:
        /*0088*/ 	.word	index@(.nv.constant0._Z18SumFriendlyNumbersPlS_S_ii)
        /*008c*/ 	.short	0x0380
        /*008e*/ 	.short	0x0020


	//----- nvinfo : EIATTR_SW_WAR
	.align		4
.L_33:
        /*0090*/ 	.byte	0x04, 0x36
        /*0092*/ 	.short	(.L_35 - .L_34)
.L_34:
        /*0094*/ 	.word	0x00000008
.L_35:


//--------------------- .nv.info._Z12NumDemSearchPlS_S_llii --------------------------
	.section	.nv.info._Z12NumDemSearchPlS_S_llii,"",@"SHT_CUDA_INFO"
	.sectionflags	@""
	.align	4


	//----- nvinfo : EIATTR_CUDA_API_VERSION
	.align		4
        /*0000*/ 	.byte	0x04, 0x37
        /*0002*/ 	.short	(.L_37 - .L_36)
.L_36:
        /*0004*/ 	.word	0x00000082


	//----- nvinfo : EIATTR_KPARAM_INFO
	.align		4
.L_37:
        /*0008*/ 	.byte	0x04, 0x17
        /*000a*/ 	.short	(.L_39 - .L_38)
.L_38:
        /*000c*/ 	.word	0x00000000
        /*0010*/ 	.short	0x0006
        /*0012*/ 	.short	0x002c
        /*0014*/ 	.byte	0x00, 0xf0, 0x11, 0x00


	//----- nvinfo : EIATTR_KPARAM_INFO
	.align		4
.L_39:
        /*0018*/ 	.byte	0x04, 0x17
        /*001a*/ 	.short	(.L_41 - .L_40)
.L_40:
        /*001c*/ 	.word	0x00000000
        /*0020*/ 	.short	0x0005
        /*0022*/ 	.short	0x0028
        /*0024*/ 	.byte	0x00, 0xf0, 0x11, 0x00


	//----- nvinfo : EIATTR_KPARAM_INFO
	.align		4
.L_41:
        /*0028*/ 	.byte	0x04, 0x17
        /*002a*/ 	.short	(.L_43 - .L_42)
.L_42:
        /*002c*/ 	.word	0x00000000
        /*0030*/ 	.short	0x0004
        /*0032*/ 	.short	0x0020
        /*0034*/ 	.byte	0x00, 0xf0, 0x21, 0x00


	//----- nvinfo : EIATTR_KPARAM_INFO
	.align		4
.L_43:
        /*0038*/ 	.byte	0x04, 0x17
        /*003a*/ 	.short	(.L_45 - .L_44)
.L_44:
        /*003c*/ 	.word	0x00000000
        /*0040*/ 	.short	0x0003
        /*0042*/ 	.short	0x0018
        /*0044*/ 	.byte	0x00, 0xf0, 0x21, 0x00


	//----- nvinfo : EIATTR_KPARAM_INFO
	.align		4
.L_45:
        /*0048*/ 	.byte	0x04, 0x17
        /*004a*/ 	.short	(.L_47 - .L_46)
.L_46:
        /*004c*/ 	.word	0x00000000
        /*0050*/ 	.short	0x0002
        /*0052*/ 	.short	0x0010
        /*0054*/ 	.byte	0x00, 0xf5, 0x21, 0x00


	//----- nvinfo : EIATTR_KPARAM_INFO
	.align		4
.L_47:
        /*0058*/ 	.byte	0x04, 0x17
        /*005a*/ 	.short	(.L_49 - .L_48)
.L_48:
        /*005c*/ 	.word	0x00000000
        /*0060*/ 	.short	0x0001
        /*0062*/ 	.short	0x0008
        /*0064*/ 	.byte	0x00, 0xf5, 0x21, 0x00


	//----- nvinfo : EIATTR_KPARAM_INFO
	.align		4
.L_49:
        /*0068*/ 	.byte	0x04, 0x17
        /*006a*/ 	.short	(.L_51 - .L_50)
.L_50:
        /*006c*/ 	.word	0x00000000
        /*0070*/ 	.short	0x0000
        /*0072*/ 	.short	0x0000
        /*0074*/ 	.byte	0x00, 0xf5, 0x21, 0x00


	//----- nvinfo : EIATTR_SPARSE_MMA_MASK
	.align		4
.L_51:
        /*0078*/ 	.byte	0x03, 0x50
        /*007a*/ 	.short	0x0000


	//----- nvinfo : EIATTR_MAXREG_COUNT
	.align		4
        /*007c*/ 	.byte	0x03, 0x1b
        /*007e*/ 	.short	0x00ff


	//----- nvinfo : EIATTR_MERCURY_ISA_VERSION
	.align		4
        /*0080*/ 	.byte	0x03, 0x5f
        /*0082*/ 	.short	0x0101


	//----- nvinfo : EIATTR_VRC_CTA_INIT_COUNT
	.align		4
        /*0084*/ 	.byte	0x02, 0x4a
	.zero		1
	.zero		1


	//----- nvinfo : EIATTR_EXIT_INSTR_OFFSETS
	.align		4
        /*0088*/ 	.byte	0x04, 0x1c
        /*008a*/ 	.short	(.L_53 - .L_52)


	//   ....[0]....
.L_52:
        /*008c*/ 	.word	0x00000080


	//   ....[1]....
        /*0090*/ 	.word	0x00000cb0


	//----- nvinfo : EIATTR_CRS_STACK_SIZE
	.align		4
.L_53:
        /*0094*/ 	.byte	0x04, 0x1e
        /*0096*/ 	.short	(.L_55 - .L_54)
.L_54:
        /*0098*/ 	.word	0x00000000


	//----- nvinfo : EIATTR_CBANK_PARAM_SIZE
	.align		4
.L_55:
        /*009c*/ 	.byte	0x03, 0x19
        /*009e*/ 	.short	0x0030


	//----- nvinfo : EIATTR_PARAM_CBANK
	.align		4
        /*00a0*/ 	.byte	0x04, 0x0a
        /*00a2*/ 	.short	(.L_57 - .L_56)
	.align		4
.L_56:
        /*00a4*/ 	.word	index@(.nv.constant0._Z12NumDemSearchPlS_S_llii)
        /*00a8*/ 	.short	0x0380
        /*00aa*/ 	.short	0x0030


	//----- nvinfo : EIATTR_SW_WAR
	.align		4
.L_57:
        /*00ac*/ 	.byte	0x04, 0x36
        /*00ae*/ 	.short	(.L_59 - .L_58)
.L_58:
        /*00b0*/ 	.word	0x00000008
.L_59:


//--------------------- .nv.callgraph             --------------------------
	.section	.nv.callgraph,"",@"SHT_CUDA_CALLGRAPH"
	.align	4
	.sectionentsize	8
	.align		4
        /*0000*/ 	.word	0x00000000
	.align		4
        /*0004*/ 	.word	0xffffffff
	.align		4
        /*0008*/ 	.word	0x00000000
	.align		4
        /*000c*/ 	.word	0xfffffffe
	.align		4
        /*0010*/ 	.word	0x00000000
	.align		4
        /*0014*/ 	.word	0xfffffffd
	.align		4
        /*0018*/ 	.word	0x00000000
	.align		4
        /*001c*/ 	.word	0xfffffffc


//--------------------- .text._Z18SumFriendlyNumbersPlS_S_ii --------------------------
	.section	.text._Z18SumFriendlyNumbersPlS_S_ii,"ax",@progbits
	.align	128
        .global         _Z18SumFriendlyNumbersPlS_S_ii
        .type           _Z18SumFriendlyNumbersPlS_S_ii,@function
        .size           _Z18SumFriendlyNumbersPlS_S_ii,(.L_x_36 - _Z18SumFriendlyNumbersPlS_S_ii)
        .other          _Z18SumFriendlyNumbersPlS_S_ii,@"STO_CUDA_ENTRY STV_DEFAULT"
_Z18SumFriendlyNumbersPlS_S_ii:
.text._Z18SumFriendlyNumbersPlS_S_ii:
[----:B------:R-:W-:Y:S01]  /*0000*/  LDC R1, c[0x0][0x37c] ;  /* 0x0000df00ff017b82 */ /* 0x000fe20000000800 */
[----:B------:R-:W0:Y:S07]  /*0010*/  S2R R8, SR_TID.X ;  /* 0x0000000000087919 */ /* 0x000e2e0000002100 */
[----:B------:R-:W1:Y:S01]  /*0020*/  S2UR UR4, SR_CTAID.X ;  /* 0x00000000000479c3 */ /* 0x000e620000002500 */
[----:B------:R-:W1:Y:S07]  /*0030*/  LDCU UR5, c[0x0][0x360] ;  /* 0x00006c00ff0577ac */ /* 0x000e6e0008000800 */
[----:B------:R-:W0:Y:S01]  /*0040*/  LDC.64 R10, c[0x0][0x398] ;  /* 0x0000e600ff0a7b82 */ /* 0x000e220000000a00 */
[----:B-1----:R-:W-:-:S06]  /*0050*/  UIMAD UR4, UR4, UR5, URZ ;  /* 0x00000005040472a4 */ /* 0x002fcc000f8e02ff */
[----:B0-----:R-:W-:-:S05]  /*0060*/  IADD3 R12, PT, PT, R11, UR4, R8 ;  /* 0x000000040b0c7c10 */ /* 0x001fca000fffe008 */
[----:B------:R-:W-:-:S05]  /*0070*/  VIADD R0, R12, 0x1 ;  /* 0x000000010c007836 */ /* 0x000fca0000000000 */
[----:B------:R-:W-:-:S04]  /*0080*/  VIMNMX R3, PT, PT, R12, R0, !PT ;  /* 0x000000000c037248 */ /* 0x000fc80007fe0100 */
[----:B------:R-:W-:-:S13]  /*0090*/  ISETP.GE.AND P0, PT, R3, R10, PT ;  /* 0x0000000a0300720c */ /* 0x000fda0003f06270 */
[----:B------:R-:W-:Y:S05]  /*00a0*/  @P0 EXIT ;  /* 0x000000000000094d */ /* 0x000fea0003800000 */
[----:B------:R-:W-:Y:S01]  /*00b0*/  ULOP3.LUT UR4, URZ, UR4, URZ, 0x33, !UPT ;  /* 0x00000004ff047292 */ /* 0x000fe2000f8e33ff */
[----:B------:R-:W0:Y:S01]  /*00c0*/  LDC.64 R2, c[0x0][0x380] ;  /* 0x0000e000ff027b82 */ /* 0x000e220000000a00 */
[----:B------:R-:W-:Y:S01]  /*00d0*/  IMAD.IADD R9, R8, 0x1, R11 ;  /* 0x0000000108097824 */ /* 0x000fe200078e020b */
[----:B------:R-:W1:Y:S01]  /*00e0*/  LDCU.64 UR12, c[0x0][0x358] ;  /* 0x00006b00ff0c77ac */ /* 0x000e620008000a00 */
[----:B------:R-:W-:Y:S03]  /*00f0*/  BSSY.RECONVERGENT B0, `(.L_x_0) ;  /* 0x0000027000007945 */ /* 0x000fe60003800200 */
[----:B------:R-:W-:Y:S02]  /*0100*/  IADD3 R9, PT, PT, -R9, UR4, R10 ;  /* 0x0000000409097c10 */ /* 0x000fe4000fffe10a */
[----:B------:R-:W2:Y:S02]  /*0110*/  LDC.64 R4, c[0x0][0x388] ;  /* 0x0000e200ff047b82 */ /* 0x000ea40000000a00 */
[----:B------:R-:W-:-:S06]  /*0120*/  LOP3.LUT P0, R13, R9, 0x3, RZ, 0xc0, !PT ;  /* 0x00000003090d7812 */ /* 0x000fcc000780c0ff */
[----:B------:R-:W3:Y:S01]  /*0130*/  LDC.64 R6, c[0x0][0x390] ;  /* 0x0000e400ff067b82 */ /* 0x000ee20000000a00 */
[----:B0-----:R-:W-:-:S04]  /*0140*/  IMAD.WIDE R2, R12, 0x8, R2 ;  /* 0x000000080c027825 */ /* 0x001fc800078e0202 */
[----:B--2---:R-:W-:-:S04]  /*0150*/  IMAD.WIDE R4, R12, 0x8, R4 ;  /* 0x000000080c047825 */ /* 0x004fc800078e0204 */
[----:B---3--:R-:W-:Y:S01]  /*0160*/  IMAD.WIDE R6, R12, 0x8, R6 ;  /* 0x000000080c067825 */ /* 0x008fe200078e0206 */
[----:B-1----:R-:W-:Y:S06]  /*0170*/  @!P0 BRA `(.L_x_1) ;  /* 0x0000000000788947 */ /* 0x002fec0003800000 */
[----:B------:R-:W0:Y:S01]  /*0180*/  LDC.64 R8, c[0x0][0x380] ;  /* 0x0000e000ff087b82 */ /* 0x000e220000000a00 */
[----:B------:R-:W-:Y:S01]  /*0190*/  BSSY.RECONVERGENT B1, `(.L_x_2) ;  /* 0x000001b000017945 */ /* 0x000fe20003800200 */
[----:B------:R-:W-:Y:S02]  /*01a0*/  IMAD.MOV R13, RZ, RZ, -R13 ;  /* 0x000000ffff0d7224 */ /* 0x000fe400078e0a0d */
[----:B------:R-:W-:-:S04]  /*01b0*/  IMAD.MOV.U32 R14, RZ, RZ, R12 ;  /* 0x000000ffff0e7224 */ /* 0x000fc800078e000c */
[----:B------:R-:W1:Y:S03]  /*01c0*/  LDC.64 R10, c[0x0][0x388] ;  /* 0x0000e200ff0a7b82 */ /* 0x000e660000000a00 */
.L_x_5:
[----:B0-----:R-:W-:Y:S01]  /*01d0*/  IMAD.WIDE R16, R0, 0x8, R8 ;  /* 0x0000000800107825 */ /* 0x001fe200078e0208 */
[----:B------:R-:W2:Y:S05]  /*01e0*/  LDG.E.64 R18, desc[UR12][R2.64] ;  /* 0x0000000c02127981 */ /* 0x000eaa000c1e1b00 */
[----:B------:R-:W2:Y:S01]  /*01f0*/  LDG.E.64 R16, desc[UR12][R16.64] ;  /* 0x0000000c10107981 */ /* 0x000ea2000c1e1b00 */
[----:B------:R-:W-:Y:S01]  /*0200*/  VIADD R13, R13, 0x1 ;  /* 0x000000010d0d7836 */ /* 0x000fe20000000000 */
[----:B------:R-:W-:Y:S04]  /*0210*/  BSSY.RECONVERGENT B2, `(.L_x_3) ;  /* 0x000000f000027945 */ /* 0x000fe80003800200 */
[----:B------:R-:W-:-:S02]  /*0220*/  ISETP.NE.AND P1, PT, R13, RZ, PT ;  /* 0x000000ff0d00720c */ /* 0x000fc40003f25270 */
[----:B--2---:R-:W-:-:S04]  /*0230*/  ISETP.NE.U32.AND P0, PT, R18, R16, PT ;  /* 0x000000101200720c */ /* 0x004fc80003f05070 */
[----:B------:R-:W-:-:S13]  /*0240*/  ISETP.NE.AND.EX P0, PT, R19, R17, PT, P0 ;  /* 0x000000111300720c */ /* 0x000fda0003f05300 */
[----:B------:R-:W-:Y:S05]  /*0250*/  @P0 BRA `(.L_x_4) ;  /* 0x0000000000280947 */ /* 0x000fea0003800000 */
[----:B-1----:R-:W-:Y:S01]  /*0260*/  IMAD.WIDE R18, R0, 0x8, R10 ;  /* 0x0000000800127825 */ /* 0x002fe200078e020a */
[----:B------:R-:W2:Y:S05]  /*0270*/  LDG.E.64 R16, desc[UR12][R4.64] ;  /* 0x0000000c04107981 */ /* 0x000eaa000c1e1b00 */
[----:B------:R-:W2:Y:S02]  /*0280*/  LDG.E.64 R18, desc[UR12][R18.64] ;  /* 0x0000000c12127981 */ /* 0x000ea4000c1e1b00 */
[----:B--2---:R-:W-:-:S04]  /*0290*/  ISETP.NE.U32.AND P0, PT, R16, R18, PT ;  /* 0x000000121000720c */ /* 0x004fc80003f05070 */
[----:B------:R-:W-:-:S13]  /*02a0*/  ISETP.NE.AND.EX P0, PT, R17, R19, PT, P0 ;  /* 0x000000131100720c */ /* 0x000fda0003f05300 */
[----:B------:R-:W-:Y:S05]  /*02b0*/  @P0 BRA `(.L_x_4) ;  /* 0x0000000000100947 */ /* 0x000fea0003800000 */
[----:B------:R-:W2:Y:S02]  /*02c0*/  LDG.E.64 R16, desc[UR12][R6.64] ;  /* 0x0000000c06107981 */ /* 0x000ea4000c1e1b00 */
[----:B--2---:R-:W-:-:S05]  /*02d0*/  IADD3 R16, P0, PT, R16, 0x1, RZ ;  /* 0x0000000110107810 */ /* 0x004fca0007f1e0ff */
[----:B------:R-:W-:-:S05]  /*02e0*/  IMAD.X R17, RZ, RZ, R17, P0 ;  /* 0x000000ffff117224 */ /* 0x000fca00000e0611 */
[----:B------:R0:W-:Y:S03]  /*02f0*/  STG.E.64 desc[UR12][R6.64], R16 ;  /* 0x0000001006007986 */ /* 0x0001e6000c101b0c */
.L_x_4:
[----:B------:R-:W-:Y:S05]  /*0300*/  BSYNC.RECONVERGENT B2 ;  /* 0x0000000000027941 */ /* 0x000fea0003800200 */
.L_x_3:
[----:B------:R-:W-:Y:S02]  /*0310*/  VIADD R14, R14, 0x1 ;  /* 0x000000010e0e7836 */ /* 0x000fe40000000000 */
[----:B------:R-:W-:Y:S01]  /*0320*/  VIADD R0, R0, 0x1 ;  /* 0x0000000100007836 */ /* 0x000fe20000000000 */
[----:B------:R-:W-:Y:S06]  /*0330*/  @P1 BRA `(.L_x_5) ;  /* 0xfffffffc00a41947 */ /* 0x000fec000383ffff */
[----:B------:R-:W-:Y:S05]  /*0340*/  BSYNC.RECONVERGENT B1 ;  /* 0x0000000000017941 */ /* 0x000fea0003800200 */
.L_x_2:
[----:B------:R-:W-:-:S07]  /*0350*/  VIADD R0, R14, 0x1 ;  /* 0x000000010e007836 */ /* 0x000fce0000000000 */
.L_x_1:
[----:B------:R-:W-:Y:S05]  /*0360*/  BSYNC.RECONVERGENT B0 ;  /* 0x0000000000007941 */ /* 0x000fea0003800200 */
.L_x_0:
[----:B------:R-:W2:Y:S02]  /*0370*/  LDC R9, c[0x0][0x398] ;  /* 0x0000e600ff097b82 */ /* 0x000ea40000000800 */
[----:B--2---:R-:W-:-:S04]  /*0380*/  IADD3 R12, PT, PT, -R12, -0x2, R9 ;  /* 0xfffffffe0c0c7810 */ /* 0x004fc80007ffe109 */
[----:B------:R-:W-:-:S13]  /*0390*/  ISETP.GE.U32.AND P0, PT, R12, 0x3, PT ;  /* 0x000000030c00780c */ /* 0x000fda0003f06070 */
[----:B------:R-:W-:Y:S05]  /*03a0*/  @!P0 EXIT ;  /* 0x000000000000894d */ /* 0x000fea0003800000 */
[----:B------:R-:W2:Y:S01]  /*03b0*/  LDCU.128 UR8, c[0x0][0x380] ;  /* 0x00007000ff0877ac */ /* 0x000ea20008000c00 */
[----:B------:R-:W3:Y:S01]  /*03c0*/  LDCU UR14, c[0x0][0x398] ;  /* 0x00007300ff0e77ac */ /* 0x000ee20008000800 */
[----:B--2---:R-:W-:Y:S02]  /*03d0*/  UIADD3 UR6, UP0, UPT, UR8, 0x10, URZ ;  /* 0x0000001008067890 */ /* 0x004fe4000ff1e0ff */
[----:B------:R-:W-:Y:S02]  /*03e0*/  UIADD3 UR4, UP1, UPT, UR10, 0x10, URZ ;  /* 0x000000100a047890 */ /* 0x000fe4000ff3e0ff */
[----:B------:R-:W-:Y:S02]  /*03f0*/  UIADD3.X UR7, UPT, UPT, URZ, UR9, URZ, UP0, !UPT ;  /* 0x00000009ff077290 */ /* 0x000fe400087fe4ff */
[----:B---3--:R-:W-:-:S12]  /*0400*/  UIADD3.X UR5, UPT, UPT, URZ, UR11, URZ, UP1, !UPT ;  /* 0x0000000bff057290 */ /* 0x008fd80008ffe4ff */
.L_x_14:
[----:B--2---:R-:W-:Y:S01]  /*0410*/  IMAD.U32 R8, RZ, RZ, UR6 ;  /* 0x00000006ff087e24 */ /* 0x004fe2000f8e00ff */
[----:B-1----:R-:W2:Y:S01]  /*0420*/  LDG.E.64 R10, desc[UR12][R2.64] ;  /* 0x0000000c020a7981 */ /* 0x002ea2000c1e1b00 */
[----:B------:R-:W-:Y:S02]  /*0430*/  IMAD.U32 R9, RZ, RZ, UR7 ;  /* 0x00000007ff097e24 */ /* 0x000fe4000f8e00ff */
[----:B------:R-:W-:-:S05]  /*0440*/  IMAD.WIDE R8, R0, 0x8, R8 ;  /* 0x0000000800087825 */ /* 0x000fca00078e0208 */
[----:B------:R-:W2:Y:S01]  /*0450*/  LDG.E.64 R12, desc[UR12][R8.64+-0x10] ;  /* 0xfffff00c080c7981 */ /* 0x000ea2000c1e1b00 */
[----:B------:R-:W-:Y:S01]  /*0460*/  BSSY.RECONVERGENT B0, `(.L_x_6) ;  /* 0x0000010000007945 */ /* 0x000fe20003800200 */
[----:B--2---:R-:W-:-:S04]  /*0470*/  ISETP.NE.U32.AND P0, PT, R10, R12, PT ;  /* 0x0000000c0a00720c */ /* 0x004fc80003f05070 */
[----:B------:R-:W-:Y:S01]  /*0480*/  ISETP.NE.AND.EX P0, PT, R11, R13, PT, P0 ;  /* 0x0000000d0b00720c */ /* 0x000fe20003f05300 */
[----:B------:R-:W-:Y:S02]  /*0490*/  IMAD.U32 R12, RZ, RZ, UR4 ;  /* 0x00000004ff0c7e24 */ /* 0x000fe4000f8e00ff */
[----:B------:R-:W-:Y:S02]  /*04a0*/  IMAD.U32 R13, RZ, RZ, UR5 ;  /* 0x00000005ff0d7e24 */ /* 0x000fe4000f8e00ff */
[----:B------:R-:W-:-:S08]  /*04b0*/  IMAD.WIDE R12, R0, 0x8, R12 ;  /* 0x00000008000c7825 */ /* 0x000fd000078e020c */
[----:B------:R-:W-:Y:S05]  /*04c0*/  @P0 BRA `(.L_x_7) ;  /* 0x0000000000240947 */ /* 0x000fea0003800000 */
[----:B------:R-:W2:Y:S04]  /*04d0*/  LDG.E.64 R14, desc[UR12][R4.64] ;  /* 0x0000000c040e7981 */ /* 0x000ea8000c1e1b00 */
[----:B0-----:R-:W2:Y:S02]  /*04e0*/  LDG.E.64 R16, desc[UR12][R12.64+-0x10] ;  /* 0xfffff00c0c107981 */ /* 0x001ea4000c1e1b00 */
[----:B--2---:R-:W-:-:S04]  /*04f0*/  ISETP.NE.U32.AND P0, PT, R14, R16, PT ;  /* 0x000000100e00720c */ /* 0x004fc80003f05070 */
[----:B------:R-:W-:-:S13]  /*0500*/  ISETP.NE.AND.EX P0, PT, R15, R17, PT, P0 ;  /* 0x000000110f00720c */ /* 0x000fda0003f05300 */
[----:B------:R-:W2:Y:S02]  /*0510*/  @!P0 LDG.E.64 R14, desc[UR12][R6.64] ;  /* 0x0000000c060e8981 */ /* 0x000ea4000c1e1b00 */
[----:B--2---:R-:W-:-:S05]  /*0520*/  @!P0 IADD3 R14, P1, PT, R14, 0x1, RZ ;  /* 0x000000010e0e8810 */ /* 0x004fca0007f3e0ff */
[----:B------:R-:W-:-:S05]  /*0530*/  @!P0 IMAD.X R15, RZ, RZ, R15, P1 ;  /* 0x000000ffff0f8224 */ /* 0x000fca00008e060f */
[----:B------:R1:W-:Y:S04]  /*0540*/  @!P0 STG.E.64 desc[UR12][R6.64], R14 ;  /* 0x0000000e06008986 */ /* 0x0003e8000c101b0c */
[----:B------:R1:W5:Y:S02]  /*0550*/  @!P0 LDG.E.64 R10, desc[UR12][R2.64] ;  /* 0x0000000c020a8981 */ /* 0x000364000c1e1b00 */
.L_x_7:
[----:B------:R-:W-:Y:S05]  /*0560*/  BSYNC.RECONVERGENT B0 ;  /* 0x0000000000007941 */ /* 0x000fea0003800200 */
.L_x_6:
[----:B-1----:R-:W2:Y:S01]  /*0570*/  LDG.E.64 R14, desc[UR12][R8.64+-0x8] ;  /* 0xfffff80c080e7981 */ /* 0x002ea2000c1e1b00 */
[----:B------:R-:W-:Y:S01]  /*0580*/  BSSY.RECONVERGENT B0, `(.L_x_8) ;  /* 0x000000d000007945 */ /* 0x000fe20003800200 */
[----:B--2--5:R-:W-:-:S04]  /*0590*/  ISETP.NE.U32.AND P0, PT, R10, R14, PT ;  /* 0x0000000e0a00720c */ /* 0x024fc80003f05070 */
[----:B------:R-:W-:-:S13]  /*05a0*/  ISETP.NE.AND.EX P0, PT, R11, R15, PT, P0 ;  /* 0x0000000f0b00720c */ /* 0x000fda0003f05300 */
        /* <DEDUP_REMOVED lines=10> */
.L_x_9:
[----:B------:R-:W-:Y:S05]  /*0650*/  BSYNC.RECONVERGENT B0 ;  /* 0x0000000000007941 */ /* 0x000fea0003800200 */
.L_x_8:
        /* <DEDUP_REMOVED lines=14> */
.L_x_11:
[----:B------:R-:W-:Y:S05]  /*0740*/  BSYNC.RECONVERGENT B0 ;  /* 0x0000000000007941 */ /* 0x000fea0003800200 */
.L_x_10:
[----:B------:R-:W2:Y:S01]  /*0750*/  LDG.E.64 R8, desc[UR12][R8.64+0x8] ;  /* 0x0000080c08087981 */ /* 0x000ea2000c1e1b00 */
[----:B------:R-:W-:Y:S01]  /*0760*/  VIADD R0, R0, 0x4 ;  /* 0x0000000400007836 */ /* 0x000fe20000000000 */
[----:B------:R-:W-:Y:S04]  /*0770*/  BSSY.RECONVERGENT B0, `(.L_x_12) ;  /* 0x000000e000007945 */ /* 0x000fe80003800200 */
[----:B------:R-:W-:Y:S02]  /*0780*/  ISETP.GE.AND P1, PT, R0, UR14, PT ;  /* 0x0000000e00007c0c */ /* 0x000fe4000bf26270 */
[----:B--2--5:R-:W-:-:S04]  /*0790*/  ISETP.NE.U32.AND P0, PT, R10, R8, PT ;  /* 0x000000080a00720c */ /* 0x024fc80003f05070 */
[----:B------:R-:W-:-:S13]  /*07a0*/  ISETP.NE.AND.EX P0, PT, R11, R9, PT, P0 ;  /* 0x000000090b00720c */ /* 0x000fda0003f05300 */
[----:B------:R-:W-:Y:S05]  /*07b0*/  @P0 BRA `(.L_x_13) ;  /* 0x0000000000240947 */ /* 0x000fea0003800000 */
[----:B------:R-:W2:Y:S04]  /*07c0*/  LDG.E.64 R12, desc[UR12][R12.64+0x8] ;  /* 0x0000080c0c0c7981 */ /* 0x000ea8000c1e1b00 */
        /* <DEDUP_REMOVED lines=8> */
.L_x_13:
[----:B------:R-:W-:Y:S05]  /*0850*/  BSYNC.RECONVERGENT B0 ;  /* 0x0000000000007941 */ /* 0x000fea0003800200 */
.L_x_12:
[----:B------:R-:W-:Y:S05]  /*0860*/  @!P1 BRA `(.L_x_14) ;  /* 0xfffffff800e89947 */ /* 0x000fea000383ffff */
[----:B------:R-:W-:Y:S05]  /*0870*/  EXIT ;  /* 0x000000000000794d */ /* 0x000fea0003800000 */
.L_x_15:
[----:B------:R-:W-:-:S00]  /*0880*/  BRA `(.L_x_15) ;  /* 0xfffffffc00fc7947 */ /* 0x000fc0000383ffff */
[----:B------:R-:W-:-:S00]  /*0890*/  NOP ;  /* 0x0000000000007918 */ /* 0x000fc00000000000 */
        /* <DEDUP_REMOVED lines=14> */
.L_x_36:


//--------------------- .text._Z12NumDemSearchPlS_S_llii --------------------------
	.section	.text._Z12NumDemSearchPlS_S_llii,"ax",@progbits
	.align	128
        .global         _Z12NumDemSearchPlS_S_llii
        .type           _Z12NumDemSearchPlS_S_llii,@function
        .size           _Z12NumDemSearchPlS_S_llii,(.L_x_35 - _Z12NumDemSearchPlS_S_llii)
        .other          _Z12NumDemSearchPlS_S_llii,@"STO_CUDA_ENTRY STV_DEFAULT"
_Z12NumDemSearchPlS_S_llii:
.text._Z12NumDemSearchPlS_S_llii:
[----:B------:R-:W-:Y:S01]  /*0000*/  LDC R1, c[0x0][0x37c] ;  /* 0x0000df00ff017b82 */ /* 0x000fe20000000800 */
[----:B------:R-:W0:Y:S07]  /*0010*/  S2R R3, SR_TID.X ;  /* 0x0000000000037919 */ /* 0x000e2e0000002100 */
[----:B------:R-:W0:Y:S01]  /*0020*/  S2UR UR4, SR_CTAID.X ;  /* 0x00000000000479c3 */ /* 0x000e220000002500 */
[----:B------:R-:W1:Y:S07]  /*0030*/  LDCU.64 UR6, c[0x0][0x3a8] ;  /* 0x00007500ff0677ac */ /* 0x000e6e0008000a00 */
[----:B------:R-:W0:Y:S02]  /*0040*/  LDC R0, c[0x0][0x360] ;  /* 0x0000d800ff007b82 */ /* 0x000e240000000800 */
[----:B0-----:R-:W-:-:S04]  /*0050*/  IMAD R0, R0, UR4, R3 ;  /* 0x0000000400007c24 */ /* 0x001fc8000f8e0203 */
[----:B-1----:R-:W-:-:S05]  /*0060*/  VIADD R2, R0, UR7 ;  /* 0x0000000700027c36 */ /* 0x002fca0008000000 */
[----:B------:R-:W-:-:S13]  /*0070*/  ISETP.GE.AND P0, PT, R2, UR6, PT ;  /* 0x0000000602007c0c */ /* 0x000fda000bf06270 */
[----:B------:R-:W-:Y:S05]  /*0080*/  @P0 EXIT ;  /* 0x000000000000094d */ /* 0x000fea0003800000 */
[----:B------:R-:W0:Y:S01]  /*0090*/  LDCU.64 UR6, c[0x0][0x398] ;  /* 0x00007300ff0677ac */ /* 0x000e220008000a00 */
[----:B------:R-:W-:Y:S01]  /*00a0*/  SHF.R.S32.HI R3, RZ, 0x1f, R2 ;  /* 0x0000001fff037819 */ /* 0x000fe20000011402 */
[C---:B------:R-:W-:Y:S01]  /*00b0*/  VIADD R8, R2.reuse, 0x1 ;  /* 0x0000000102087836 */ /* 0x040fe20000000000 */
[----:B------:R-:W-:Y:S01]  /*00c0*/  BSSY.RECONVERGENT B0, `(.L_x_16) ;  /* 0x0000055000007945 */ /* 0x000fe20003800200 */
[----:B------:R-:W1:Y:S03]  /*00d0*/  LDCU.64 UR8, c[0x0][0x380] ;  /* 0x00007000ff0877ac */ /* 0x000e660008000a00 */
[----:B------:R-:W-:Y:S01]  /*00e0*/  SHF.R.S32.HI R9, RZ, 0x1f, R8 ;  /* 0x0000001fff097819 */ /* 0x000fe20000011408 */
[----:B------:R-:W2:Y:S01]  /*00f0*/  LDCU.64 UR4, c[0x0][0x358] ;  /* 0x00006b00ff0477ac */ /* 0x000ea20008000a00 */
[----:B0-----:R-:W-:-:S04]  /*0100*/  IADD3 R0, P0, PT, R2, -UR6, RZ ;  /* 0x8000000602007c10 */ /* 0x001fc8000ff1e0ff */
[----:B------:R-:W-:Y:S01]  /*0110*/  IADD3.X R5, PT, PT, R3, ~UR7, RZ, P0, !PT ;  /* 0x8000000703057c10 */ /* 0x000fe200087fe4ff */
[----:B------:R-:W-:-:S03]  /*0120*/  IMAD.SHL.U32 R10, R0, 0x8, RZ ;  /* 0x00000008000a7824 */ /* 0x000fc600078e00ff */
[----:B------:R-:W-:Y:S02]  /*0130*/  SHF.L.U64.HI R0, R0, 0x3, R5 ;  /* 0x0000000300007819 */ /* 0x000fe40000010205 */
[----:B-1----:R-:W-:-:S04]  /*0140*/  IADD3 R4, P0, PT, R10, UR8, RZ ;  /* 0x000000080a047c10 */ /* 0x002fc8000ff1e0ff */
[----:B------:R-:W-:Y:S02]  /*0150*/  IADD3.X R5, PT, PT, R0, UR9, RZ, P0, !PT ;  /* 0x0000000900057c10 */ /* 0x000fe400087fe4ff */
[----:B------:R-:W-:-:S03]  /*0160*/  ISETP.GE.AND P0, PT, R2, 0x3, PT ;  /* 0x000000030200780c */ /* 0x000fc60003f06270 */
[----:B--2---:R0:W-:Y:S10]  /*0170*/  STG.E.64 desc[UR4][R4.64], R2 ;  /* 0x0000000204007986 */ /* 0x0041f4000c101b04 */
[----:B------:R-:W-:Y:S05]  /*0180*/  @!P0 BRA `(.L_x_17) ;  /* 0x0000000400208947 */ /* 0x000fea0003800000 */
[----:B------:R-:W-:Y:S01]  /*0190*/  IMAD.MOV.U32 R11, RZ, RZ, 0x2 ;  /* 0x00000002ff0b7424 */ /* 0x000fe200078e00ff */
[----:B0-----:R-:W-:Y:S01]  /*01a0*/  MOV R4, R2 ;  /* 0x0000000200047202 */ /* 0x001fe20000000f00 */
[----:B------:R-:W-:Y:S02]  /*01b0*/  IMAD.MOV.U32 R12, RZ, RZ, RZ ;  /* 0x000000ffff0c7224 */ /* 0x000fe400078e00ff */
[----:B------:R-:W-:-:S07]  /*01c0*/  IMAD.MOV.U32 R5, RZ, RZ, R3 ;  /* 0x000000ffff057224 */ /* 0x000fce00078e0003 */
.L_x_23:
[-C--:B------:R-:W-:Y:S01]  /*01d0*/  IABS R14, R11.reuse ;  /* 0x0000000b000e7213 */ /* 0x080fe20000000000 */
[----:B------:R-:W-:Y:S01]  /*01e0*/  BSSY.RECONVERGENT B1, `(.L_x_18) ;  /* 0x000003d000017945 */ /* 0x000fe20003800200 */
[----:B------:R-:W-:Y:S02]  /*01f0*/  IABS R17, R11 ;  /* 0x0000000b00117213 */ /* 0x000fe40000000000 */
[----:B------:R-:W0:Y:S01]  /*0200*/  I2F.U32.RP R13, R14 ;  /* 0x0000000e000d7306 */ /* 0x000e220000209000 */
[----:B------:R-:W-:Y:S02]  /*0210*/  IABS R16, R2 ;  /* 0x0000000200107213 */ /* 0x000fe40000000000 */
[----:B------:R-:W-:-:S05]  /*0220*/  ISETP.GE.AND P1, PT, R2, RZ, PT ;  /* 0x000000ff0200720c */ /* 0x000fca0003f26270 */
[----:B0-----:R-:W0:Y:S02]  /*0230*/  MUFU.RCP R13, R13 ;  /* 0x0000000d000d7308 */ /* 0x001e240000001000 */
[----:B0-----:R-:W-:Y:S02]  /*0240*/  VIADD R6, R13, 0xffffffe ;  /* 0x0ffffffe0d067836 */ /* 0x001fe40000000000 */
[----:B------:R-:W-:-:S04]  /*0250*/  IMAD.MOV R13, RZ, RZ, -R17 ;  /* 0x000000ffff0d7224 */ /* 0x000fc800078e0a11 */
[----:B------:R0:W1:Y:S02]  /*0260*/  F2I.FTZ.U32.TRUNC.NTZ R7, R6 ;  /* 0x0000000600077305 */ /* 0x000064000021f000 */
[----:B0-----:R-:W-:Y:S02]  /*0270*/  IMAD.MOV.U32 R6, RZ, RZ, RZ ;  /* 0x000000ffff067224 */ /* 0x001fe400078e00ff */
[----:B-1----:R-:W-:-:S04]  /*0280*/  IMAD.MOV R15, RZ, RZ, -R7 ;  /* 0x000000ffff0f7224 */ /* 0x002fc800078e0a07 */
[----:B------:R-:W-:-:S04]  /*0290*/  IMAD R15, R15, R14, RZ ;  /* 0x0000000e0f0f7224 */ /* 0x000fc800078e02ff */
[----:B------:R-:W-:Y:S01]  /*02a0*/  IMAD.HI.U32 R7, R7, R15, R6 ;  /* 0x0000000f07077227 */ /* 0x000fe200078e0006 */
[----:B------:R-:W-:-:S05]  /*02b0*/  LOP3.LUT R6, RZ, R11, RZ, 0x33, !PT ;  /* 0x0000000bff067212 */ /* 0x000fca00078e33ff */
[----:B------:R-:W-:-:S04]  /*02c0*/  IMAD.HI.U32 R7, R7, R16, RZ ;  /* 0x0000001007077227 */ /* 0x000fc800078e00ff */
[----:B------:R-:W-:-:S05]  /*02d0*/  IMAD R7, R7, R13, R16 ;  /* 0x0000000d07077224 */ /* 0x000fca00078e0210 */
[----:B------:R-:W-:-:S13]  /*02e0*/  ISETP.GT.U32.AND P0, PT, R14, R7, PT ;  /* 0x000000070e00720c */ /* 0x000fda0003f04070 */
[----:B------:R-:W-:-:S04]  /*02f0*/  @!P0 IADD3 R7, PT, PT, R7, -R14, RZ ;  /* 0x8000000e07078210 */ /* 0x000fc80007ffe0ff */
[----:B------:R-:W-:-:S13]  /*0300*/  ISETP.GT.U32.AND P0, PT, R14, R7, PT ;  /* 0x000000070e00720c */ /* 0x000fda0003f04070 */
[----:B------:R-:W-:Y:S01]  /*0310*/  @!P0 IMAD.IADD R7, R7, 0x1, -R14 ;  /* 0x0000000107078824 */ /* 0x000fe200078e0a0e */
[----:B------:R-:W-:-:S03]  /*0320*/  ISETP.NE.AND P0, PT, R11, RZ, PT ;  /* 0x000000ff0b00720c */ /* 0x000fc60003f05270 */
[----:B------:R-:W-:-:S05]  /*0330*/  @!P1 IMAD.MOV R7, RZ, RZ, -R7 ;  /* 0x000000ffff079224 */ /* 0x000fca00078e0a07 */
[----:B------:R-:W-:-:S04]  /*0340*/  SEL R7, R6, R7, !P0 ;  /* 0x0000000706077207 */ /* 0x000fc80004000000 */
[----:B------:R-:W-:-:S13]  /*0350*/  ISETP.NE.AND P0, PT, R7, RZ, PT ;  /* 0x000000ff0700720c */ /* 0x000fda0003f05270 */
[----:B------:R-:W-:Y:S05]  /*0360*/  @P0 BRA `(.L_x_19) ;  /* 0x0000000000900947 */ /* 0x000fea0003800000 */
[----:B------:R-:W-:Y:S01]  /*0370*/  LOP3.LUT R4, R3, R12, RZ, 0xfc, !PT ;  /* 0x0000000c03047212 */ /* 0x000fe200078efcff */
[----:B------:R-:W-:Y:S03]  /*0380*/  BSSY.RECONVERGENT B2, `(.L_x_20) ;  /* 0x000001a000027945 */ /* 0x000fe60003800200 */
[----:B------:R-:W-:-:S13]  /*0390*/  ISETP.NE.U32.AND P0, PT, R4, RZ, PT ;  /* 0x000000ff0400720c */ /* 0x000fda0003f05070 */
[----:B------:R-:W-:Y:S05]  /*03a0*/  @P0 BRA `(.L_x_21) ;  /* 0x0000000000500947 */ /* 0x000fea0003800000 */
[----:B------:R-:W0:Y:S08]  /*03b0*/  I2F.U32.RP R7, R11 ;  /* 0x0000000b00077306 */ /* 0x000e300000209000 */
[----:B0-----:R-:W0:Y:S02]  /*03c0*/  MUFU.RCP R7, R7 ;  /* 0x0000000700077308 */ /* 0x001e240000001000 */
[----:B0-----:R-:W-:-:S06]  /*03d0*/  VIADD R4, R7, 0xffffffe ;  /* 0x0ffffffe07047836 */ /* 0x001fcc0000000000 */
[----:B------:R0:W1:Y:S02]  /*03e0*/  F2I.FTZ.U32.TRUNC.NTZ R5, R4 ;  /* 0x0000000400057305 */ /* 0x000064000021f000 */
[----:B0-----:R-:W-:Y:S02]  /*03f0*/  IMAD.MOV.U32 R4, RZ, RZ, RZ ;  /* 0x000000ffff047224 */ /* 0x001fe400078e00ff */
[----:B-1----:R-:W-:-:S04]  /*0400*/  IMAD.MOV R14, RZ, RZ, -R5 ;  /* 0x000000ffff0e7224 */ /* 0x002fc800078e0a05 */
[----:B------:R-:W-:-:S04]  /*0410*/  IMAD R13, R14, R11, RZ ;  /* 0x0000000b0e0d7224 */ /* 0x000fc800078e02ff */
[----:B------:R-:W-:-:S06]  /*0420*/  IMAD.HI.U32 R5, R5, R13, R4 ;  /* 0x0000000d05057227 */ /* 0x000fcc00078e0004 */
[----:B------:R-:W-:-:S04]  /*0430*/  IMAD.HI.U32 R13, R5, R2, RZ ;  /* 0x00000002050d7227 */ /* 0x000fc800078e00ff */
[----:B------:R-:W-:Y:S01]  /*0440*/  IMAD.MOV.U32 R5, RZ, RZ, RZ ;  /* 0x000000ffff057224 */ /* 0x000fe200078e00ff */
[----:B------:R-:W-:-:S05]  /*0450*/  IADD3 R14, PT, PT, -R13, RZ, RZ ;  /* 0x000000ff0d0e7210 */ /* 0x000fca0007ffe1ff */
[----:B------:R-:W-:-:S05]  /*0460*/  IMAD R14, R11, R14, R2 ;  /* 0x0000000e0b0e7224 */ /* 0x000fca00078e0202 */
[----:B------:R-:W-:-:S13]  /*0470*/  ISETP.GE.U32.AND P0, PT, R14, R11, PT ;  /* 0x0000000b0e00720c */ /* 0x000fda0003f06070 */
[----:B------:R-:W-:Y:S02]  /*0480*/  @P0 IMAD.IADD R14, R14, 0x1, -R11 ;  /* 0x000000010e0e0824 */ /* 0x000fe400078e0a0b */
[----:B------:R-:W-:Y:S01]  /*0490*/  @P0 VIADD R13, R13, 0x1 ;  /* 0x000000010d0d0836 */ /* 0x000fe20000000000 */
[----:B------:R-:W-:Y:S02]  /*04a0*/  ISETP.NE.U32.AND P0, PT, R11, RZ, PT ;  /* 0x000000ff0b00720c */ /* 0x000fe40003f05070 */
[----:B------:R-:W-:-:S13]  /*04b0*/  ISETP.GE.U32.AND P1, PT, R14, R11, PT ;  /* 0x0000000b0e00720c */ /* 0x000fda0003f26070 */
[----:B------:R-:W-:-:S05]  /*04c0*/  @P1 VIADD R13, R13, 0x1 ;  /* 0x000000010d0d1836 */ /* 0x000fca0000000000 */
[----:B------:R-:W-:Y:S01]  /*04d0*/  SEL R4, R6, R13, !P0 ;  /* 0x0000000d06047207 */ /* 0x000fe20004000000 */
[----:B------:R-:W-:Y:S06]  /*04e0*/  BRA `(.L_x_22) ;  /* 0x00000000000c7947 */ /* 0x000fec0003800000 */
.L_x_21:
[----:B------:R-:W-:Y:S02]  /*04f0*/  MOV R13, R2 ;  /* 0x00000002000d7202 */ /* 0x000fe40000000f00 */
[----:B------:R-:W-:-:S07]  /*0500*/  MOV R14, 0x520 ;  /* 0x00000520000e7802 */ /* 0x000fce0000000f00 */
[----:B------:R-:W-:Y:S05]  /*0510*/  CALL.REL.NOINC `($__internal_1_$__cuda_sm20_div_u64) ;  /* 0x0000000c00347944 */ /* 0x000fea0003c00000 */
.L_x_22:
[----:B------:R-:W-:Y:S05]  /*0520*/  BSYNC.RECONVERGENT B2 ;  /* 0x0000000000027941 */ /* 0x000fea0003800200 */
.L_x_20:
[C---:B------:R-:W-:Y:S02]  /*0530*/  ISETP.NE.U32.AND P0, PT, R4.reuse, R11, PT ;  /* 0x0000000b0400720c */ /* 0x040fe40003f05070 */
[----:B------:R-:W-:Y:S02]  /*0540*/  IADD3 R8, P1, P2, R4, R8, R11 ;  /* 0x0000000804087210 */ /* 0x000fe40007a3e00b */
[C---:B------:R-:W-:Y:S02]  /*0550*/  ISETP.NE.AND.EX P0, PT, R5.reuse, R12, PT, P0 ;  /* 0x0000000c0500720c */ /* 0x040fe40003f05300 */
[----:B------:R-:W-:Y:S02]  /*0560*/  IADD3.X R9, PT, PT, R5, R9, R12, P1, P2 ;  /* 0x0000000905097210 */ /* 0x000fe40000fe440c */
[----:B------:R-:W-:Y:S02]  /*0570*/  SEL R7, R11, RZ, !P0 ;  /* 0x000000ff0b077207 */ /* 0x000fe40004000000 */
[----:B------:R-:W-:-:S02]  /*0580*/  SEL R6, R12, RZ, !P0 ;  /* 0x000000ff0c067207 */ /* 0x000fc40004000000 */
[----:B------:R-:W-:-:S05]  /*0590*/  IADD3 R8, P3, PT, R8, -R7, RZ ;  /* 0x8000000708087210 */ /* 0x000fca0007f7e0ff */
[----:B------:R-:W-:-:S08]  /*05a0*/  IMAD.X R9, R9, 0x1, ~R6, P3 ;  /* 0x0000000109097824 */ /* 0x000fd000018e0e06 */
.L_x_19:
[----:B------:R-:W-:Y:S05]  /*05b0*/  BSYNC.RECONVERGENT B1 ;  /* 0x0000000000017941 */ /* 0x000fea0003800200 */
.L_x_18:
[----:B------:R-:W-:-:S05]  /*05c0*/  IADD3 R11, P0, PT, R11, 0x1, RZ ;  /* 0x000000010b0b7810 */ /* 0x000fca0007f1e0ff */
[----:B------:R-:W-:Y:S01]  /*05d0*/  IMAD.X R12, RZ, RZ, R12, P0 ;  /* 0x000000ffff0c7224 */ /* 0x000fe200000e060c */
[----:B------:R-:W-:-:S04]  /*05e0*/  ISETP.GE.U32.AND P0, PT, R11, R4, PT ;  /* 0x000000040b00720c */ /* 0x000fc80003f06070 */
[----:B------:R-:W-:-:S13]  /*05f0*/  ISETP.GE.AND.EX P0, PT, R12, R5, PT, P0 ;  /* 0x000000050c00720c */ /* 0x000fda0003f06300 */
[----:B------:R-:W-:Y:S05]  /*0600*/  @!P0 BRA `(.L_x_23) ;  /* 0xfffffff800f08947 */ /* 0x000fea000383ffff */
.L_x_17:
[----:B------:R-:W-:Y:S05]  /*0610*/  BSYNC.RECONVERGENT B0 ;  /* 0x0000000000007941 */ /* 0x000fea0003800200 */
.L_x_16:
[----:B------:R-:W0:Y:S01]  /*0620*/  LDCU.64 UR6, c[0x0][0x388] ;  /* 0x00007100ff0677ac */ /* 0x000e220008000a00 */
[----:B------:R-:W1:Y:S01]  /*0630*/  LDCU.64 UR8, c[0x0][0x390] ;  /* 0x00007200ff0877ac */ /* 0x000e620008000a00 */
[C---:B0-----:R-:W-:Y:S02]  /*0640*/  IADD3 R4, P0, PT, R10.reuse, UR6, RZ ;  /* 0x000000060a047c10 */ /* 0x041fe4000ff1e0ff */
[----:B-1----:R-:W-:Y:S02]  /*0650*/  IADD3 R6, P1, PT, R10, UR8, RZ ;  /* 0x000000080a067c10 */ /* 0x002fe4000ff3e0ff */
[C---:B------:R-:W-:Y:S02]  /*0660*/  IADD3.X R5, PT, PT, R0.reuse, UR7, RZ, P0, !PT ;  /* 0x0000000700057c10 */ /* 0x040fe400087fe4ff */
[----:B------:R-:W-:-:S03]  /*0670*/  IADD3.X R7, PT, PT, R0, UR9, RZ, P1, !PT ;  /* 0x0000000900077c10 */ /* 0x000fc60008ffe4ff */
[----:B------:R0:W-:Y:S04]  /*0680*/  STG.E.64 desc[UR4][R4.64], R8 ;  /* 0x0000000804007986 */ /* 0x0001e8000c101b04 */
[----:B------:R0:W-:Y:S04]  /*0690*/  STG.E.64 desc[UR4][R6.64], R2 ;  /* 0x0000000206007986 */ /* 0x0001e8000c101b04 */
[----:B------:R-:W2:Y:S01]  /*06a0*/  LDG.E.64 R12, desc[UR4][R4.64] ;  /* 0x00000004040c7981 */ /* 0x000ea2000c1e1b00 */
[----:B------:R-:W-:Y:S01]  /*06b0*/  BSSY.RECONVERGENT B0, `(.L_x_24) ;  /* 0x0000020000007945 */ /* 0x000fe20003800200 */
[----:B--2---:R-:W-:-:S13]  /*06c0*/  ISETP.NE.AND P0, PT, R12, RZ, PT ;  /* 0x000000ff0c00720c */ /* 0x004fda0003f05270 */
[----:B0-----:R-:W-:Y:S05]  /*06d0*/  @!P0 BRA `(.L_x_25) ;  /* 0x0000000000748947 */ /* 0x001fea0003800000 */
[----:B------:R-:W-:Y:S02]  /*06e0*/  IMAD.MOV.U32 R8, RZ, RZ, R2 ;  /* 0x000000ffff087224 */ /* 0x000fe400078e0002 */
[----:B------:R-:W-:-:S07]  /*06f0*/  IMAD.MOV.U32 R0, RZ, RZ, R12 ;  /* 0x000000ffff007224 */ /* 0x000fce00078e000c */
.L_x_26:
[-C--:B------:R-:W-:Y:S02]  /*0700*/  IABS R10, R0.reuse ;  /* 0x00000000000a7213 */ /* 0x080fe40000000000 */
[----:B------:R-:W-:Y:S02]  /*0710*/  IABS R15, R0 ;  /* 0x00000000000f7213 */ /* 0x000fe40000000000 */
[----:B------:R-:W0:Y:S01]  /*0720*/  I2F.RP R9, R10 ;  /* 0x0000000a00097306 */ /* 0x000e220000209400 */
[----:B------:R-:W-:Y:S02]  /*0730*/  IABS R14, R8 ;  /* 0x00000008000e7213 */ /* 0x000fe40000000000 */
[----:B------:R-:W-:-:S05]  /*0740*/  ISETP.GE.AND P2, PT, R8, RZ, PT ;  /* 0x000000ff0800720c */ /* 0x000fca0003f46270 */
[----:B0-----:R-:W0:Y:S02]  /*0750*/  MUFU.RCP R9, R9 ;  /* 0x0000000900097308 */ /* 0x001e240000001000 */
[----:B0-----:R-:W-:Y:S01]  /*0760*/  IADD3 R2, PT, PT, R9, 0xffffffe, RZ ;  /* 0x0ffffffe09027810 */ /* 0x001fe20007ffe0ff */
[----:B------:R-:W-:-:S05]  /*0770*/  IMAD.MOV R9, RZ, RZ, -R15 ;  /* 0x000000ffff097224 */ /* 0x000fca00078e0a0f */
[----:B------:R0:W1:Y:S02]  /*0780*/  F2I.FTZ.U32.TRUNC.NTZ R3, R2 ;  /* 0x0000000200037305 */ /* 0x000064000021f000 */
[----:B0-----:R-:W-:Y:S02]  /*0790*/  IMAD.MOV.U32 R2, RZ, RZ, RZ ;  /* 0x000000ffff027224 */ /* 0x001fe400078e00ff */
[----:B-1----:R-:W-:-:S04]  /*07a0*/  IMAD.MOV R11, RZ, RZ, -R3 ;  /* 0x000000ffff0b7224 */ /* 0x002fc800078e0a03 */
[----:B------:R-:W-:-:S04]  /*07b0*/  IMAD R11, R11, R10, RZ ;  /* 0x0000000a0b0b7224 */ /* 0x000fc800078e02ff */
[----:B------:R-:W-:-:S04]  /*07c0*/  IMAD.HI.U32 R3, R3, R11, R2 ;  /* 0x0000000b03037227 */ /* 0x000fc800078e0002 */
[----:B------:R-:W-:Y:S02]  /*07d0*/  IMAD.MOV.U32 R2, RZ, RZ, R0 ;  /* 0x000000ffff027224 */ /* 0x000fe400078e0000 */
[----:B------:R-:W-:-:S04]  /*07e0*/  IMAD.HI.U32 R3, R3, R14, RZ ;  /* 0x0000000e03037227 */ /* 0x000fc800078e00ff */
[----:B------:R-:W-:Y:S02]  /*07f0*/  IMAD R3, R3, R9, R14 ;  /* 0x0000000903037224 */ /* 0x000fe400078e020e */
[----:B------:R-:W-:-:S03]  /*0800*/  IMAD.MOV.U32 R8, RZ, RZ, R2 ;  /* 0x000000ffff087224 */ /* 0x000fc600078e0002 */
[----:B------:R-:W-:-:S13]  /*0810*/  ISETP.GT.U32.AND P0, PT, R10, R3, PT ;  /* 0x000000030a00720c */ /* 0x000fda0003f04070 */
[----:B------:R-:W-:Y:S01]  /*0820*/  @!P0 IMAD.IADD R3, R3, 0x1, -R10 ;  /* 0x0000000103038824 */ /* 0x000fe200078e0a0a */
[----:B------:R-:W-:-:S04]  /*0830*/  ISETP.NE.AND P0, PT, R0, RZ, PT ;  /* 0x000000ff0000720c */ /* 0x000fc80003f05270 */
[----:B------:R-:W-:-:S13]  /*0840*/  ISETP.GT.U32.AND P1, PT, R10, R3, PT ;  /* 0x000000030a00720c */ /* 0x000fda0003f24070 */
[----:B------:R-:W-:-:S05]  /*0850*/  @!P1 IADD3 R3, PT, PT, R3, -R10, RZ ;  /* 0x8000000a03039210 */ /* 0x000fca0007ffe0ff */
[----:B------:R-:W-:Y:S01]  /*0860*/  @!P2 IMAD.MOV R3, RZ, RZ, -R3 ;  /* 0x000000ffff03a224 */ /* 0x000fe200078e0a03 */
[----:B------:R-:W-:-:S04]  /*0870*/  @!P0 LOP3.LUT R3, RZ, R0, RZ, 0x33, !PT ;  /* 0x00000000ff038212 */ /* 0x000fc800078e33ff */
[----:B------:R-:W-:Y:S01]  /*0880*/  ISETP.NE.AND P0, PT, R3, RZ, PT ;  /* 0x000000ff0300720c */ /* 0x000fe20003f05270 */
[----:B------:R-:W-:-:S12]  /*0890*/  IMAD.MOV.U32 R0, RZ, RZ, R3 ;  /* 0x000000ffff007224 */ /* 0x000fd800078e0003 */
[----:B------:R-:W-:Y:S05]  /*08a0*/  @P0 BRA `(.L_x_26) ;  /* 0xfffffffc00940947 */ /* 0x000fea000383ffff */
.L_x_25:
[----:B------:R-:W-:Y:S05]  /*08b0*/  BSYNC.RECONVERGENT B0 ;  /* 0x0000000000007941 */ /* 0x000fea0003800200 */
.L_x_24:
[----:B------:R-:W-:Y:S01]  /*08c0*/  SHF.R.S32.HI R0, RZ, 0x1f, R2 ;  /* 0x0000001fff007819 */ /* 0x000fe20000011402 */
[----:B------:R-:W-:Y:S03]  /*08d0*/  BSSY.RECONVERGENT B0, `(.L_x_27) ;  /* 0x000001b000007945 */ /* 0x000fe60003800200 */
[----:B------:R-:W-:-:S04]  /*08e0*/  LOP3.LUT R3, R13, R0, RZ, 0xfc, !PT ;  /* 0x000000000d037212 */ /* 0x000fc800078efcff */
[----:B------:R-:W-:-:S13]  /*08f0*/  ISETP.NE.U32.AND P0, PT, R3, RZ, PT ;  /* 0x000000ff0300720c */ /* 0x000fda0003f05070 */
[----:B------:R-:W-:Y:S05]  /*0900*/  @P0 BRA `(.L_x_28) ;  /* 0x0000000000500947 */ /* 0x000fea0003800000 */
[----:B------:R-:W0:Y:S01]  /*0910*/  I2F.U32.RP R3, R2 ;  /* 0x0000000200037306 */ /* 0x000e220000209000 */
[----:B------:R-:W-:-:S07]  /*0920*/  ISETP.NE.U32.AND P2, PT, R2, RZ, PT ;  /* 0x000000ff0200720c */ /* 0x000fce0003f45070 */
[----:B0-----:R-:W0:Y:S02]  /*0930*/  MUFU.RCP R3, R3 ;  /* 0x0000000300037308 */ /* 0x001e240000001000 */
[----:B0-----:R-:W-:-:S06]  /*0940*/  IADD3 R8, PT, PT, R3, 0xffffffe, RZ ;  /* 0x0ffffffe03087810 */ /* 0x001fcc0007ffe0ff */
[----:B------:R0:W1:Y:S02]  /*0950*/  F2I.FTZ.U32.TRUNC.NTZ R9, R8 ;  /* 0x0000000800097305 */ /* 0x000064000021f000 */
[----:B0-----:R-:W-:Y:S02]  /*0960*/  IMAD.MOV.U32 R8, RZ, RZ, RZ ;  /* 0x000000ffff087224 */ /* 0x001fe400078e00ff */
[----:B-1----:R-:W-:-:S04]  /*0970*/  IMAD.MOV R11, RZ, RZ, -R9 ;  /* 0x000000ffff0b7224 */ /* 0x002fc800078e0a09 */
[----:B------:R-:W-:-:S04]  /*0980*/  IMAD R11, R11, R2, RZ ;  /* 0x000000020b0b7224 */ /* 0x000fc800078e02ff */
[----:B------:R-:W-:-:S06]  /*0990*/  IMAD.HI.U32 R9, R9, R11, R8 ;  /* 0x0000000b09097227 */ /* 0x000fcc00078e0008 */
[----:B------:R-:W-:-:S04]  /*09a0*/  IMAD.HI.U32 R8, R9, R12, RZ ;  /* 0x0000000c09087227 */ /* 0x000fc800078e00ff */
[----:B------:R-:W-:Y:S02]  /*09b0*/  IMAD.MOV R13, RZ, RZ, -R8 ;  /* 0x000000ffff0d7224 */ /* 0x000fe400078e0a08 */
[----:B------:R-:W-:Y:S02]  /*09c0*/  IMAD.MOV.U32 R9, RZ, RZ, RZ ;  /* 0x000000ffff097224 */ /* 0x000fe400078e00ff */
[----:B------:R-:W-:-:S05]  /*09d0*/  IMAD R13, R2, R13, R12 ;  /* 0x0000000d020d7224 */ /* 0x000fca00078e020c */
[----:B------:R-:W-:-:S13]  /*09e0*/  ISETP.GE.U32.AND P0, PT, R13, R2, PT ;  /* 0x000000020d00720c */ /* 0x000fda0003f06070 */
[----:B------:R-:W-:Y:S01]  /*09f0*/  @P0 IMAD.IADD R13, R13, 0x1, -R2 ;  /* 0x000000010d0d0824 */ /* 0x000fe200078e0a02 */
[----:B------:R-:W-:-:S04]  /*0a00*/  @P0 IADD3 R8, PT, PT, R8, 0x1, RZ ;  /* 0x0000000108080810 */ /* 0x000fc80007ffe0ff */
[----:B------:R-:W-:-:S13]  /*0a10*/  ISETP.GE.U32.AND P1, PT, R13, R2, PT ;  /* 0x000000020d00720c */ /* 0x000fda0003f26070 */
[----:B------:R-:W-:Y:S01]  /*0a20*/  @P1 VIADD R8, R8, 0x1 ;  /* 0x0000000108081836 */ /* 0x000fe20000000000 */
[----:B------:R-:W-:Y:S01]  /*0a30*/  @!P2 LOP3.LUT R8, RZ, R2, RZ, 0x33, !PT ;  /* 0x00000002ff08a212 */ /* 0x000fe200078e33ff */
[----:B------:R-:W-:Y:S06]  /*0a40*/  BRA `(.L_x_29) ;  /* 0x00000000000c7947 */ /* 0x000fec0003800000 */
.L_x_28:
[----:B------:R-:W-:Y:S01]  /*0a50*/  IMAD.MOV.U32 R3, RZ, RZ, R13 ;  /* 0x000000ffff037224 */ /* 0x000fe200078e000d */
[----:B------:R-:W-:-:S07]  /*0a60*/  MOV R10, 0xa80 ;  /* 0x00000a80000a7802 */ /* 0x000fce0000000f00 */
[----:B------:R-:W-:Y:S05]  /*0a70*/  CALL.REL.NOINC `($__internal_0_$__cuda_sm20_div_s64) ;  /* 0x0000000000907944 */ /* 0x000fea0003c00000 */
.L_x_29:
[----:B------:R-:W-:Y:S05]  /*0a80*/  BSYNC.RECONVERGENT B0 ;  /* 0x0000000000007941 */ /* 0x000fea0003800200 */
.L_x_27:
[----:B------:R0:W-:Y:S04]  /*0a90*/  STG.E.64 desc[UR4][R4.64], R8 ;  /* 0x0000000804007986 */ /* 0x0001e8000c101b04 */
[----:B------:R-:W2:Y:S01]  /*0aa0*/  LDG.E.64 R12, desc[UR4][R6.64] ;  /* 0x00000004060c7981 */ /* 0x000ea2000c1e1b00 */
[----:B------:R-:W-:Y:S01]  /*0ab0*/  BSSY.RECONVERGENT B0, `(.L_x_30) ;  /* 0x000001e000007945 */ /* 0x000fe20003800200 */
[----:B--2---:R-:W-:-:S04]  /*0ac0*/  LOP3.LUT R3, R13, R0, RZ, 0xfc, !PT ;  /* 0x000000000d037212 */ /* 0x004fc800078efcff */
[----:B------:R-:W-:-:S13]  /*0ad0*/  ISETP.NE.U32.AND P0, PT, R3, RZ, PT ;  /* 0x000000ff0300720c */ /* 0x000fda0003f05070 */
[----:B0-----:R-:W-:Y:S05]  /*0ae0*/  @P0 BRA `(.L_x_31) ;  /* 0x0000000000540947 */ /* 0x001fea0003800000 */
[----:B------:R-:W0:Y:S01]  /*0af0*/  I2F.U32.RP R3, R2 ;  /* 0x0000000200037306 */ /* 0x000e220000209000 */
[----:B------:R-:W-:-:S07]  /*0b00*/  ISETP.NE.U32.AND P2, PT, R2, RZ, PT ;  /* 0x000000ff0200720c */ /* 0x000fce0003f45070 */
[----:B0-----:R-:W0:Y:S02]  /*0b10*/  MUFU.RCP R3, R3 ;  /* 0x0000000300037308 */ /* 0x001e240000001000 */
[----:B0-----:R-:W-:Y:S02]  /*0b20*/  VIADD R4, R3, 0xffffffe ;  /* 0x0ffffffe03047836 */ /* 0x001fe40000000000 */
[----:B------:R-:W-:-:S04]  /*0b30*/  IMAD.MOV.U32 R3, RZ, RZ, RZ ;  /* 0x000000ffff037224 */ /* 0x000fc800078e00ff */
[----:B------:R0:W1:Y:S02]  /*0b40*/  F2I.FTZ.U32.TRUNC.NTZ R5, R4 ;  /* 0x0000000400057305 */ /* 0x000064000021f000 */
[----:B0-----:R-:W-:Y:S01]  /*0b50*/  IMAD.MOV.U32 R4, RZ, RZ, RZ ;  /* 0x000000ffff047224 */ /* 0x001fe200078e00ff */
[----:B-1----:R-:W-:-:S05]  /*0b60*/  IADD3 R9, PT, PT, RZ, -R5, RZ ;  /* 0x80000005ff097210 */ /* 0x002fca0007ffe0ff */
[----:B------:R-:W-:-:S04]  /*0b70*/  IMAD R9, R9, R2, RZ ;  /* 0x0000000209097224 */ /* 0x000fc800078e02ff */
[----:B------:R-:W-:-:S06]  /*0b80*/  IMAD.HI.U32 R9, R5, R9, R4 ;  /* 0x0000000905097227 */ /* 0x000fcc00078e0004 */
[----:B------:R-:W-:-:S04]  /*0b90*/  IMAD.HI.U32 R0, R9, R12, RZ ;  /* 0x0000000c09007227 */ /* 0x000fc800078e00ff */
[----:B------:R-:W-:-:S04]  /*0ba0*/  IMAD.MOV R13, RZ, RZ, -R0 ;  /* 0x000000ffff0d7224 */ /* 0x000fc800078e0a00 */
[----:B------:R-:W-:-:S05]  /*0bb0*/  IMAD R13, R2, R13, R12 ;  /* 0x0000000d020d7224 */ /* 0x000fca00078e020c */
[----:B------:R-:W-:-:S13]  /*0bc0*/  ISETP.GE.U32.AND P0, PT, R13, R2, PT ;  /* 0x000000020d00720c */ /* 0x000fda0003f06070 */
[----:B------:R-:W-:Y:S02]  /*0bd0*/  @P0 IMAD.IADD R13, R13, 0x1, -R2 ;  /* 0x000000010d0d0824 */ /* 0x000fe400078e0a02 */
[----:B------:R-:W-:-:S03]  /*0be0*/  @P0 VIADD R0, R0, 0x1 ;  /* 0x0000000100000836 */ /* 0x000fc60000000000 */
[----:B------:R-:W-:-:S13]  /*0bf0*/  ISETP.GE.U32.AND P1, PT, R13, R2, PT ;  /* 0x000000020d00720c */ /* 0x000fda0003f26070 */
[----:B------:R-:W-:Y:S02]  /*0c00*/  @P1 IADD3 R0, PT, PT, R0, 0x1, RZ ;  /* 0x0000000100001810 */ /* 0x000fe40007ffe0ff */
[----:B------:R-:W-:-:S05]  /*0c10*/  @!P2 LOP3.LUT R0, RZ, R2, RZ, 0x33, !PT ;  /* 0x00000002ff00a212 */ /* 0x000fca00078e33ff */
[----:B------:R-:W-:Y:S01]  /*0c20*/  IMAD.MOV.U32 R2, RZ, RZ, R0 ;  /* 0x000000ffff027224 */ /* 0x000fe200078e0000 */
[----:B------:R-:W-:Y:S06]  /*0c30*/  BRA `(.L_x_32) ;  /* 0x0000000000147947 */ /* 0x000fec0003800000 */
.L_x_31:
[----:B------:R-:W-:Y:S01]  /*0c40*/  IMAD.MOV.U32 R3, RZ, RZ, R13 ;  /* 0x000000ffff037224 */ /* 0x000fe200078e000d */
[----:B------:R-:W-:-:S07]  /*0c50*/  MOV R10, 0xc70 ;  /* 0x00000c70000a7802 */ /* 0x000fce0000000f00 */
[----:B------:R-:W-:Y:S05]  /*0c60*/  CALL.REL.NOINC `($__internal_0_$__cuda_sm20_div_s64) ;  /* 0x0000000000147944 */ /* 0x000fea0003c00000 */
[----:B------:R-:W-:Y:S01]  /*0c70*/  IMAD.MOV.U32 R2, RZ, RZ, R8 ;  /* 0x000000ffff027224 */ /* 0x000fe200078e0008 */
[----:B------:R-:W-:-:S07]  /*0c80*/  MOV R3, R9 ;  /* 0x0000000900037202 */ /* 0x000fce0000000f00 */
.L_x_32:
[----:B------:R-:W-:Y:S05]  /*0c90*/  BSYNC.RECONVERGENT B0 ;  /* 0x0000000000007941 */ /* 0x000fea0003800200 */
.L_x_30:
[----:B------:R-:W-:Y:S01]  /*0ca0*/  STG.E.64 desc[UR4][R6.64], R2 ;  /* 0x0000000206007986 */ /* 0x000fe2000c101b04 */
[----:B------:R-:W-:Y:S05]  /*0cb0*/  EXIT ;  /* 0x000000000000794d */ /* 0x000fea0003800000 */
        .weak           $__internal_0_$__cuda_sm20_div_s64
        .type           $__internal_0_$__cuda_sm20_div_s64,@function
        .size           $__internal_0_$__cuda_sm20_div_s64,($__internal_1_$__cuda_sm20_div_u64 - $__internal_0_$__cuda_sm20_div_s64)
$__internal_0_$__cuda_sm20_div_s64:
[-C--:B------:R-:W-:Y:S02]  /*0cc0*/  IADD3 R9, P1, PT, RZ, -R2.reuse, RZ ;  /* 0x80000002ff097210 */ /* 0x080fe40007f3e0ff */
[----:B------:R-:W-:Y:S02]  /*0cd0*/  ISETP.GE.AND P0, PT, R0, RZ, PT ;  /* 0x000000ff0000720c */ /* 0x000fe40003f06270 */
[----:B------:R-:W-:Y:S01]  /*0ce0*/  ISETP.GE.AND P3, PT, R3, RZ, PT ;  /* 0x000000ff0300720c */ /* 0x000fe20003f66270 */
[----:B------:R-:W-:Y:S01]  /*0cf0*/  IMAD.X R11, RZ, RZ, ~R0, P1 ;  /* 0x000000ffff0b7224 */ /* 0x000fe200008e0e00 */
[----:B------:R-:W-:-:S04]  /*0d00*/  SEL R8, R9, R2, !P0 ;  /* 0x0000000209087207 */ /* 0x000fc80004000000 */
[----:B------:R-:W-:-:S04]  /*0d10*/  SEL R9, R11, R0, !P0 ;  /* 0x000000000b097207 */ /* 0x000fc80004000000 */
[----:B------:R-:W0:Y:S08]  /*0d20*/  I2F.U64.RP R11, R8 ;  /* 0x00000008000b7312 */ /* 0x000e300000309000 */
[----:B0-----:R-:W0:Y:S02]  /*0d30*/  MUFU.RCP R11, R11 ;  /* 0x0000000b000b7308 */ /* 0x001e240000001000 */
[----:B0-----:R-:W-:-:S06]  /*0d40*/  VIADD R14, R11, 0x1ffffffe ;  /* 0x1ffffffe0b0e7836 */ /* 0x001fcc0000000000 */
[----:B------:R-:W0:Y:S02]  /*0d50*/  F2I.U64.TRUNC R14, R14 ;  /* 0x0000000e000e7311 */ /* 0x000e24000020d800 */
[----:B0-----:R-:W-:-:S04]  /*0d60*/  IMAD.WIDE.U32 R16, R14, R8, RZ ;  /* 0x000000080e107225 */ /* 0x001fc800078e00ff */
[C---:B------:R-:W-:Y:S01]  /*0d70*/  IMAD R13, R14.reuse, R9, R17 ;  /* 0x000000090e0d7224 */ /* 0x040fe200078e0211 */
[----:B------:R-:W-:Y:S01]  /*0d80*/  IADD3 R19, P0, PT, RZ, -R16, RZ ;  /* 0x80000010ff137210 */ /* 0x000fe20007f1e0ff */
[----:B------:R-:W-:Y:S02]  /*0d90*/  IMAD.MOV.U32 R17, RZ, RZ, R14 ;  /* 0x000000ffff117224 */ /* 0x000fe400078e000e */
[----:B------:R-:W-:Y:S02]  /*0da0*/  IMAD R13, R15, R8, R13 ;  /* 0x000000080f0d7224 */ /* 0x000fe400078e020d */
[----:B------:R-:W-:-:S04]  /*0db0*/  IMAD.HI.U32 R16, R14, R19, RZ ;  /* 0x000000130e107227 */ /* 0x000fc800078e00ff */
[----:B------:R-:W-:-:S04]  /*0dc0*/  IMAD.X R13, RZ, RZ, ~R13, P0 ;  /* 0x000000ffff0d7224 */ /* 0x000fc800000e0e0d */
[----:B------:R-:W-:-:S04]  /*0dd0*/  IMAD.WIDE.U32 R16, P0, R14, R13, R16 ;  /* 0x0000000d0e107225 */ /* 0x000fc80007800010 */
[C---:B------:R-:W-:Y:S02]  /*0de0*/  IMAD R11, R15.reuse, R13, RZ ;  /* 0x0000000d0f0b7224 */ /* 0x040fe400078e02ff */
[----:B------:R-:W-:-:S04]  /*0df0*/  IMAD.HI.U32 R16, P1, R15, R19, R16 ;  /* 0x000000130f107227 */ /* 0x000fc80007820010 */
[----:B------:R-:W-:Y:S01]  /*0e00*/  IMAD.HI.U32 R13, R15, R13, RZ ;  /* 0x0000000d0f0d7227 */ /* 0x000fe200078e00ff */
[----:B------:R-:W-:-:S04]  /*0e10*/  IADD3 R17, P2, PT, R11, R16, RZ ;  /* 0x000000100b117210 */ /* 0x000fc80007f5e0ff */
[----:B------:R-:W-:Y:S01]  /*0e20*/  IADD3.X R13, PT, PT, R13, R15, RZ, P0, !PT ;  /* 0x0000000f0d0d7210 */ /* 0x000fe200007fe4ff */
[----:B------:R-:W-:-:S03]  /*0e30*/  IMAD.WIDE.U32 R14, R17, R8, RZ ;  /* 0x00000008110e7225 */ /* 0x000fc600078e00ff */
[----:B------:R-:W-:Y:S01]  /*0e40*/  IADD3.X R13, PT, PT, RZ, RZ, R13, P2, P1 ;  /* 0x000000ffff0d7210 */ /* 0x000fe200017e240d */
[----:B------:R-:W-:Y:S01]  /*0e50*/  IMAD R11, R17, R9, R15 ;  /* 0x00000009110b7224 */ /* 0x000fe200078e020f */
[----:B------:R-:W-:-:S03]  /*0e60*/  IADD3 R15, P0, PT, RZ, -R14, RZ ;  /* 0x8000000eff0f7210 */ /* 0x000fc60007f1e0ff */
[----:B------:R-:W-:Y:S02]  /*0e70*/  IMAD R11, R13, R8, R11 ;  /* 0x000000080d0b7224 */ /* 0x000fe400078e020b */
[----:B------:R-:W-:-:S04]  /*0e80*/  IMAD.HI.U32 R16, R17, R15, RZ ;  /* 0x0000000f11107227 */ /* 0x000fc800078e00ff */
[----:B------:R-:W-:Y:S01]  /*0e90*/  IMAD.X R18, RZ, RZ, ~R11, P0 ;  /* 0x000000ffff127224 */ /* 0x000fe200000e0e0b */
[----:B------:R-:W-:-:S03]  /*0ea0*/  IADD3 R11, P4, PT, RZ, -R12, RZ ;  /* 0x8000000cff0b7210 */ /* 0x000fc60007f9e0ff */
[----:B------:R-:W-:Y:S01]  /*0eb0*/  IMAD.WIDE.U32 R16, P0, R17, R18, R16 ;  /* 0x0000001211107225 */ /* 0x000fe20007800010 */
[----:B------:R-:W-:-:S03]  /*0ec0*/  SEL R11, R11, R12, !P3 ;  /* 0x0000000c0b0b7207 */ /* 0x000fc60005800000 */
[----:B------:R-:W-:-:S04]  /*0ed0*/  IMAD.HI.U32 R14, P1, R13, R15, R16 ;  /* 0x0000000f0d0e7227 */ /* 0x000fc80007820010 */
[CC--:B------:R-:W-:Y:S02]  /*0ee0*/  IMAD R15, R13.reuse, R18.reuse, RZ ;  /* 0x000000120d0f7224 */ /* 0x0c0fe400078e02ff */
[----:B------:R-:W-:-:S03]  /*0ef0*/  IMAD.HI.U32 R18, R13, R18, RZ ;  /* 0x000000120d127227 */ /* 0x000fc600078e00ff */
[----:B------:R-:W-:Y:S01]  /*0f00*/  IADD3 R14, P2, PT, R15, R14, RZ ;  /* 0x0000000e0f0e7210 */ /* 0x000fe20007f5e0ff */
[----:B------:R-:W-:Y:S02]  /*0f10*/  IMAD.X R16, RZ, RZ, ~R3, P4 ;  /* 0x000000ffff107224 */ /* 0x000fe400020e0e03 */
[----:B------:R-:W-:Y:S02]  /*0f20*/  IMAD.X R13, R18, 0x1, R13, P0 ;  /* 0x00000001120d7824 */ /* 0x000fe400000e060d */
[----:B------:R-:W-:Y:S01]  /*0f30*/  IMAD.HI.U32 R12, R14, R11, RZ ;  /* 0x0000000b0e0c7227 */ /* 0x000fe200078e00ff */
[-C--:B------:R-:W-:Y:S02]  /*0f40*/  SEL R15, R16, R3.reuse, !P3 ;  /* 0x00000003100f7207 */ /* 0x080fe40005800000 */
[----:B------:R-:W-:Y:S01]  /*0f50*/  IADD3.X R16, PT, PT, RZ, RZ, R13, P2, P1 ;  /* 0x000000ffff107210 */ /* 0x000fe200017e240d */
[----:B------:R-:W-:Y:S01]  /*0f60*/  IMAD.MOV.U32 R13, RZ, RZ, RZ ;  /* 0x000000ffff0d7224 */ /* 0x000fe200078e00ff */
[----:B------:R-:W-:Y:S01]  /*0f70*/  LOP3.LUT R3, R0, R3, RZ, 0x3c, !PT ;  /* 0x0000000300037212 */ /* 0x000fe200078e3cff */
[----:B------:R-:W-:-:S04]  /*0f80*/  IMAD.WIDE.U32 R12, R14, R15, R12 ;  /* 0x0000000f0e0c7225 */ /* 0x000fc800078e000c */
[C---:B------:R-:W-:Y:S02]  /*0f90*/  IMAD R17, R16.reuse, R15, RZ ;  /* 0x0000000f10117224 */ /* 0x040fe400078e02ff */
[----:B------:R-:W-:-:S04]  /*0fa0*/  IMAD.HI.U32 R12, P0, R16, R11, R12 ;  /* 0x0000000b100c7227 */ /* 0x000fc8000780000c */
[----:B------:R-:W-:Y:S01]  /*0fb0*/  IMAD.HI.U32 R14, R16, R15, RZ ;  /* 0x0000000f100e7227 */ /* 0x000fe200078e00ff */
[----:B------:R-:W-:-:S04]  /*0fc0*/  IADD3 R17, P1, PT, R17, R12, RZ ;  /* 0x0000000c11117210 */ /* 0x000fc80007f3e0ff */
[----:B------:R-:W-:Y:S01]  /*0fd0*/  IADD3.X R14, PT, PT, R14, RZ, RZ, P0, !PT ;  /* 0x000000ff0e0e7210 */ /* 0x000fe200007fe4ff */
[----:B------:R-:W-:-:S04]  /*0fe0*/  IMAD.WIDE.U32 R12, R17, R8, RZ ;  /* 0x00000008110c7225 */ /* 0x000fc800078e00ff */
[----:B------:R-:W-:Y:S01]  /*0ff0*/  IMAD.X R19, RZ, RZ, R14, P1 ;  /* 0x000000ffff137224 */ /* 0x000fe200008e060e */
[----:B------:R-:W-:Y:S01]  /*1000*/  IADD3 R21, P1, PT, -R12, R11, RZ ;  /* 0x0000000b0c157210 */ /* 0x000fe20007f3e1ff */
[----:B------:R-:W-:-:S03]  /*1010*/  IMAD R13, R17, R9, R13 ;  /* 0x00000009110d7224 */ /* 0x000fc600078e020d */
[-C--:B------:R-:W-:Y:S01]  /*1020*/  ISETP.GE.U32.AND P0, PT, R21, R8.reuse, PT ;  /* 0x000000081500720c */ /* 0x080fe20003f06070 */
[----:B------:R-:W-:-:S04]  /*1030*/  IMAD R12, R19, R8, R13 ;  /* 0x00000008130c7224 */ /* 0x000fc800078e020d */
[----:B------:R-:W-:Y:S01]  /*1040*/  IMAD.X R15, R15, 0x1, ~R12, P1 ;  /* 0x000000010f0f7824 */ /* 0x000fe200008e0e0c */
[----:B------:R-:W-:Y:S02]  /*1050*/  IADD3 R11, P1, PT, R21, -R8, RZ ;  /* 0x80000008150b7210 */ /* 0x000fe40007f3e0ff */
[----:B------:R-:W-:Y:S02]  /*1060*/  IADD3 R12, P2, PT, R17, 0x1, RZ ;  /* 0x00000001110c7810 */ /* 0x000fe40007f5e0ff */
[C---:B------:R-:W-:Y:S01]  /*1070*/  ISETP.GE.U32.AND.EX P0, PT, R15.reuse, R9, PT, P0 ;  /* 0x000000090f00720c */ /* 0x040fe20003f06100 */
[----:B------:R-:W-:Y:S02]  /*1080*/  IMAD.X R13, R15, 0x1, ~R9, P1 ;  /* 0x000000010f0d7824 */ /* 0x000fe400008e0e09 */
[----:B------:R-:W-:Y:S01]  /*1090*/  IMAD.X R14, RZ, RZ, R19, P2 ;  /* 0x000000ffff0e7224 */ /* 0x000fe200010e0613 */
[----:B------:R-:W-:Y:S02]  /*10a0*/  SEL R11, R11, R21, P0 ;  /* 0x000000150b0b7207 */ /* 0x000fe40000000000 */
[----:B------:R-:W-:-:S02]  /*10b0*/  SEL R13, R13, R15, P0 ;  /* 0x0000000f0d0d7207 */ /* 0x000fc40000000000 */
[----:B------:R-:W-:Y:S02]  /*10c0*/  SEL R17, R12, R17, P0 ;  /* 0x000000110c117207 */ /* 0x000fe40000000000 */
[----:B------:R-:W-:Y:S02]  /*10d0*/  ISETP.GE.U32.AND P1, PT, R11, R8, PT ;  /* 0x000000080b00720c */ /* 0x000fe40003f26070 */
[----:B------:R-:W-:Y:S02]  /*10e0*/  SEL R12, R14, R19, P0 ;  /* 0x000000130e0c7207 */ /* 0x000fe40000000000 */
[----:B------:R-:W-:Y:S02]  /*10f0*/  IADD3 R8, P2, PT, R17, 0x1, RZ ;  /* 0x0000000111087810 */ /* 0x000fe40007f5e0ff */
[----:B------:R-:W-:Y:S02]  /*1100*/  ISETP.GE.U32.AND.EX P0, PT, R13, R9, PT, P1 ;  /* 0x000000090d00720c */ /* 0x000fe40003f06110 */
[----:B------:R-:W-:-:S02]  /*1110*/  IADD3.X R9, PT, PT, RZ, R12, RZ, P2, !PT ;  /* 0x0000000cff097210 */ /* 0x000fc400017fe4ff */
[----:B------:R-:W-:Y:S02]  /*1120*/  SEL R8, R8, R17, P0 ;  /* 0x0000001108087207 */ /* 0x000fe40000000000 */
[----:B------:R-:W-:Y:S02]  /*1130*/  SEL R9, R9, R12, P0 ;  /* 0x0000000c09097207 */ /* 0x000fe40000000000 */
[-C--:B------:R-:W-:Y:S02]  /*1140*/  IADD3 R11, P2, PT, RZ, -R8.reuse, RZ ;  /* 0x80000008ff0b7210 */ /* 0x080fe40007f5e0ff */
[----:B------:R-:W-:Y:S02]  /*1150*/  ISETP.GE.AND P1, PT, R3, RZ, PT ;  /* 0x000000ff0300720c */ /* 0x000fe40003f26270 */
[----:B------:R-:W-:Y:S01]  /*1160*/  ISETP.NE.U32.AND P0, PT, R2, RZ, PT ;  /* 0x000000ff0200720c */ /* 0x000fe20003f05070 */
[----:B------:R-:W-:Y:S01]  /*1170*/  IMAD.X R12, RZ, RZ, ~R9, P2 ;  /* 0x000000ffff0c7224 */ /* 0x000fe200010e0e09 */
[----:B------:R-:W-:Y:S01]  /*1180*/  SEL R8, R11, R8, !P1 ;  /* 0x000000080b087207 */ /* 0x000fe20004800000 */
[----:B------:R-:W-:Y:S01]  /*1190*/  IMAD.MOV.U32 R11, RZ, RZ, 0x0 ;  /* 0x00000000ff0b7424 */ /* 0x000fe200078e00ff */
[----:B------:R-:W-:-:S02]  /*11a0*/  ISETP.NE.AND.EX P0, PT, R0, RZ, PT, P0 ;  /* 0x000000ff0000720c */ /* 0x000fc40003f05300 */
[----:B------:R-:W-:Y:S02]  /*11b0*/  SEL R9, R12, R9, !P1 ;  /* 0x000000090c097207 */ /* 0x000fe40004800000 */
[----:B------:R-:W-:Y:S02]  /*11c0*/  SEL R8, R8, 0xffffffff, P0 ;  /* 0xffffffff08087807 */ /* 0x000fe40000000000 */
[----:B------:R-:W-:Y:S01]  /*11d0*/  SEL R9, R9, 0xffffffff, P0 ;  /* 0xffffffff09097807 */ /* 0x000fe20000000000 */
[----:B------:R-:W-:Y:S06]  /*11e0*/  RET.REL.NODEC R10 `(_Z12NumDemSearchPlS_S_llii) ;  /* 0xffffffec0a847950 */ /* 0x000fec0003c3ffff */
        .weak           $__internal_1_$__cuda_sm20_div_u64
        .type           $__internal_1_$__cuda_sm20_div_u64,@function
        .size           $__internal_1_$__cuda_sm20_div_u64,(.L_x_35 - $__internal_1_$__cuda_sm20_div_u64)
$__internal_1_$__cuda_sm20_div_u64:
[----:B------:R-:W-:Y:S02]  /*11f0*/  IMAD.MOV.U32 R16, RZ, RZ, R11 ;  /* 0x000000ffff107224 */ /* 0x000fe400078e000b */
[----:B------:R-:W-:-:S04]  /*1200*/  IMAD.MOV.U32 R17, RZ, RZ, R12 ;  /* 0x000000ffff117224 */ /* 0x000fc800078e000c */
[----:B------:R-:W0:Y:S08]  /*1210*/  I2F.U64.RP R15, R16 ;  /* 0x00000010000f7312 */ /* 0x000e300000309000 */
[----:B0-----:R-:W0:Y:S02]  /*1220*/  MUFU.RCP R15, R15 ;  /* 0x0000000f000f7308 */ /* 0x001e240000001000 */
[----:B0-----:R-:W-:-:S06]  /*1230*/  IADD3 R4, PT, PT, R15, 0x1ffffffe, RZ ;  /* 0x1ffffffe0f047810 */ /* 0x001fcc0007ffe0ff */
[----:B------:R-:W0:Y:S02]  /*1240*/  F2I.U64.TRUNC R4, R4 ;  /* 0x0000000400047311 */ /* 0x000e24000020d800 */
[----:B0-----:R-:W-:-:S04]  /*1250*/  IMAD.WIDE.U32 R6, R4, R11, RZ ;  /* 0x0000000b04067225 */ /* 0x001fc800078e00ff */
[----:B------:R-:W-:Y:S01]  /*1260*/  IMAD R7, R4, R12, R7 ;  /* 0x0000000c04077224 */ /* 0x000fe200078e0207 */
[----:B------:R-:W-:-:S03]  /*1270*/  IADD3 R19, P0, PT, RZ, -R6, RZ ;  /* 0x80000006ff137210 */ /* 0x000fc60007f1e0ff */
[----:B------:R-:W-:Y:S02]  /*1280*/  IMAD R7, R5, R11, R7 ;  /* 0x0000000b05077224 */ /* 0x000fe400078e0207 */
[----:B------:R-:W-:-:S04]  /*1290*/  IMAD.HI.U32 R6, R4, R19, RZ ;  /* 0x0000001304067227 */ /* 0x000fc800078e00ff */
[----:B------:R-:W-:Y:S02]  /*12a0*/  IMAD.X R21, RZ, RZ, ~R7, P0 ;  /* 0x000000ffff157224 */ /* 0x000fe400000e0e07 */
[----:B------:R-:W-:Y:S02]  /*12b0*/  IMAD.MOV.U32 R7, RZ, RZ, R4 ;  /* 0x000000ffff077224 */ /* 0x000fe400078e0004 */
[-C--:B------:R-:W-:Y:S02]  /*12c0*/  IMAD R15, R5, R21.reuse, RZ ;  /* 0x00000015050f7224 */ /* 0x080fe400078e02ff */
[----:B------:R-:W-:-:S04]  /*12d0*/  IMAD.WIDE.U32 R6, P0, R4, R21, R6 ;  /* 0x0000001504067225 */ /* 0x000fc80007800006 */
[----:B------:R-:W-:-:S04]  /*12e0*/  IMAD.HI.U32 R21, R5, R21, RZ ;  /* 0x0000001505157227 */ /* 0x000fc800078e00ff */
[----:B------:R-:W-:-:S05]  /*12f0*/  IMAD.HI.U32 R6, P1, R5, R19, R6 ;  /* 0x0000001305067227 */ /* 0x000fca0007820006 */
[----:B------:R-:W-:Y:S01]  /*1300*/  IADD3 R7, P2, PT, R15, R6, RZ ;  /* 0x000000060f077210 */ /* 0x000fe20007f5e0ff */
[----:B------:R-:W-:-:S04]  /*1310*/  IMAD.X R6, R21, 0x1, R5, P0 ;  /* 0x0000000115067824 */ /* 0x000fc800000e0605 */
[----:B------:R-:W-:Y:S01]  /*1320*/  IMAD.WIDE.U32 R4, R7, R11, RZ ;  /* 0x0000000b07047225 */ /* 0x000fe200078e00ff */
[----:B------:R-:W-:-:S03]  /*1330*/  IADD3.X R15, PT, PT, RZ, RZ, R6, P2, P1 ;  /* 0x000000ffff0f7210 */ /* 0x000fc600017e2406 */
[----:B------:R-:W-:Y:S01]  /*1340*/  IMAD R6, R7, R12, R5 ;  /* 0x0000000c07067224 */ /* 0x000fe200078e0205 */
[----:B------:R-:W-:-:S03]  /*1350*/  IADD3 R5, P0, PT, RZ, -R4, RZ ;  /* 0x80000004ff057210 */ /* 0x000fc60007f1e0ff */
[----:B------:R-:W-:Y:S02]  /*1360*/  IMAD R4, R15, R11, R6 ;  /* 0x0000000b0f047224 */ /* 0x000fe400078e0206 */
[----:B------:R-:W-:-:S04]  /*1370*/  IMAD.HI.U32 R6, R7, R5, RZ ;  /* 0x0000000507067227 */ /* 0x000fc800078e00ff */
[----:B------:R-:W-:-:S04]  /*1380*/  IMAD.X R4, RZ, RZ, ~R4, P0 ;  /* 0x000000ffff047224 */ /* 0x000fc800000e0e04 */
[----:B------:R-:W-:-:S04]  /*1390*/  IMAD.WIDE.U32 R6, P0, R7, R4, R6 ;  /* 0x0000000407067225 */ /* 0x000fc80007800006 */
[C---:B------:R-:W-:Y:S02]  /*13a0*/  IMAD R16, R15.reuse, R4, RZ ;  /* 0x000000040f107224 */ /* 0x040fe400078e02ff */
[----:B------:R-:W-:-:S04]  /*13b0*/  IMAD.HI.U32 R7, P1, R15, R5, R6 ;  /* 0x000000050f077227 */ /* 0x000fc80007820006 */
[----:B------:R-:W-:Y:S01]  /*13c0*/  IMAD.HI.U32 R4, R15, R4, RZ ;  /* 0x000000040f047227 */ /* 0x000fe200078e00ff */
[----:B------:R-:W-:-:S03]  /*13d0*/  IADD3 R7, P2, PT, R16, R7, RZ ;  /* 0x0000000710077210 */ /* 0x000fc60007f5e0ff */
[----:B------:R-:W-:Y:S01]  /*13e0*/  IMAD.MOV.U32 R5, RZ, RZ, RZ ;  /* 0x000000ffff057224 */ /* 0x000fe200078e00ff */
[----:B------:R-:W-:Y:S01]  /*13f0*/  IADD3.X R15, PT, PT, R4, R15, RZ, P0, !PT ;  /* 0x0000000f040f7210 */ /* 0x000fe200007fe4ff */
[----:B------:R-:W-:-:S03]  /*1400*/  IMAD.HI.U32 R4, R7, R13, RZ ;  /* 0x0000000d07047227 */ /* 0x000fc600078e00ff */
[----:B------:R-:W-:Y:S01]  /*1410*/  IADD3.X R15, PT, PT, RZ, RZ, R15, P2, P1 ;  /* 0x000000ffff0f7210 */ /* 0x000fe200017e240f */
[----:B------:R-:W-:-:S04]  /*1420*/  IMAD.WIDE.U32 R4, R7, R3, R4 ;  /* 0x0000000307047225 */ /* 0x000fc800078e0004 */
[C---:B------:R-:W-:Y:S02]  /*1430*/  IMAD R7, R15.reuse, R3, RZ ;  /* 0x000000030f077224 */ /* 0x040fe400078e02ff */
[----:B------:R-:W-:-:S04]  /*1440*/  IMAD.HI.U32 R4, P0, R15, R13, R4 ;  /* 0x0000000d0f047227 */ /* 0x000fc80007800004 */
[----:B------:R-:W-:Y:S01]  /*1450*/  IMAD.HI.U32 R6, R15, R3, RZ ;  /* 0x000000030f067227 */ /* 0x000fe200078e00ff */
[----:B------:R-:W-:-:S03]  /*1460*/  IADD3 R7, P1, PT, R7, R4, RZ ;  /* 0x0000000407077210 */ /* 0x000fc60007f3e0ff */
[----:B------:R-:W-:Y:S02]  /*1470*/  IMAD.X R6, RZ, RZ, R6, P0 ;  /* 0x000000ffff067224 */ /* 0x000fe400000e0606 */
[----:B------:R-:W-:-:S04]  /*1480*/  IMAD.WIDE.U32 R4, R7, R11, RZ ;  /* 0x0000000b07047225 */ /* 0x000fc800078e00ff */
[----:B------:R-:W-:Y:S01]  /*1490*/  IMAD.X R6, RZ, RZ, R6, P1 ;  /* 0x000000ffff067224 */ /* 0x000fe200008e0606 */
[----:B------:R-:W-:Y:S01]  /*14a0*/  IADD3 R18, P1, PT, -R4, R13, RZ ;  /* 0x0000000d04127210 */ /* 0x000fe20007f3e1ff */
[C---:B------:R-:W-:Y:S01]  /*14b0*/  IMAD R5, R7.reuse, R12, R5 ;  /* 0x0000000c07057224 */ /* 0x040fe200078e0205 */
[----:B------:R-:W-:Y:S02]  /*14c0*/  IADD3 R4, P2, PT, R7, 0x1, RZ ;  /* 0x0000000107047810 */ /* 0x000fe40007f5e0ff */
[-C--:B------:R-:W-:Y:S01]  /*14d0*/  ISETP.GE.U32.AND P0, PT, R18, R11.reuse, PT ;  /* 0x0000000b1200720c */ /* 0x080fe20003f06070 */
[----:B------:R-:W-:-:S04]  /*14e0*/  IMAD R5, R6, R11, R5 ;  /* 0x0000000b06057224 */ /* 0x000fc800078e0205 */
[----:B------:R-:W-:Y:S01]  /*14f0*/  IMAD.X R15, R3, 0x1, ~R5, P1 ;  /* 0x00000001030f7824 */ /* 0x000fe200008e0e05 */
[----:B------:R-:W-:Y:S01]  /*1500*/  IADD3 R16, P1, PT, -R11, R18, RZ ;  /* 0x000000120b107210 */ /* 0x000fe20007f3e1ff */
[----:B------:R-:W-:-:S03]  /*1510*/  IMAD.X R5, RZ, RZ, R6, P2 ;  /* 0x000000ffff057224 */ /* 0x000fc600010e0606 */
[----:B------:R-:W-:Y:S02]  /*1520*/  ISETP.GE.U32.AND.EX P0, PT, R15, R12, PT, P0 ;  /* 0x0000000c0f00720c */ /* 0x000fe40003f06100 */
[----:B------:R-:W-:Y:S02]  /*1530*/  IADD3.X R13, PT, PT, ~R12, R15, RZ, P1, !PT ;  /* 0x0000000f0c0d7210 */ /* 0x000fe40000ffe5ff */
[----:B------:R-:W-:Y:S02]  /*1540*/  SEL R7, R4, R7, P0 ;  /* 0x0000000704077207 */ /* 0x000fe40000000000 */
[----:B------:R-:W-:Y:S02]  /*1550*/  SEL R16, R16, R18, P0 ;  /* 0x0000001210107207 */ /* 0x000fe40000000000 */
[----:B------:R-:W-:Y:S02]  /*1560*/  SEL R6, R5, R6, P0 ;  /* 0x0000000605067207 */ /* 0x000fe40000000000 */
[----:B------:R-:W-:-:S02]  /*1570*/  IADD3 R4, P2, PT, R7, 0x1, RZ ;  /* 0x0000000107047810 */ /* 0x000fc40007f5e0ff */
[----:B------:R-:W-:Y:S01]  /*1580*/  SEL R13, R13, R15, P0 ;  /* 0x0000000f0d0d7207 */ /* 0x000fe20000000000 */
[----:B------:R-:W-:Y:S01]  /*1590*/  IMAD.MOV.U32 R15, RZ, RZ, 0x0 ;  /* 0x00000000ff0f7424 */ /* 0x000fe200078e00ff */
[----:B------:R-:W-:Y:S01]  /*15a0*/  ISETP.GE.U32.AND P0, PT, R16, R11, PT ;  /* 0x0000000b1000720c */ /* 0x000fe20003f06070 */
[----:B------:R-:W-:Y:S01]  /*15b0*/  IMAD.X R5, RZ, RZ, R6, P2 ;  /* 0x000000ffff057224 */ /* 0x000fe200010e0606 */
[----:B------:R-:W-:Y:S02]  /*15c0*/  ISETP.NE.U32.AND P1, PT, R11, RZ, PT ;  /* 0x000000ff0b00720c */ /* 0x000fe40003f25070 */
[----:B------:R-:W-:Y:S02]  /*15d0*/  ISETP.GE.U32.AND.EX P0, PT, R13, R12, PT, P0 ;  /* 0x0000000c0d00720c */ /* 0x000fe40003f06100 */
[----:B------:R-:W-:Y:S02]  /*15e0*/  ISETP.NE.AND.EX P1, PT, R12, RZ, PT, P1 ;  /* 0x000000ff0c00720c */ /* 0x000fe40003f25310 */
[----:B------:R-:W-:-:S02]  /*15f0*/  SEL R4, R4, R7, P0 ;  /* 0x0000000704047207 */ /* 0x000fc40000000000 */
[----:B------:R-:W-:Y:S02]  /*1600*/  SEL R5, R5, R6, P0 ;  /* 0x0000000605057207 */ /* 0x000fe40000000000 */
[----:B------:R-:W-:Y:S02]  /*1610*/  SEL R4, R4, 0xffffffff, P1 ;  /* 0xffffffff04047807 */ /* 0x000fe40000800000 */
[----:B------:R-:W-:Y:S01]  /*1620*/  SEL R5, R5, 0xffffffff, P1 ;  /* 0xffffffff05057807 */ /* 0x000fe20000800000 */
[----:B------:R-:W-:Y:S06]  /*1630*/  RET.REL.NODEC R14 `(_Z12NumDemSearchPlS_S_llii) ;  /* 0xffffffe80e707950 */ /* 0x000fec0003c3ffff */
.L_x_33:
        /* <DEDUP_REMOVED lines=12> */
.L_x_35:


//--------------------- .nv.shared.reserved.0     --------------------------
	.section	.nv.shared.reserved.0,"aw",@nobits
	.weak		__nv_reservedSMEM_offset_0_alias
	.size		__nv_reservedSMEM_offset_0_alias, 0, 64
	.other		__nv_reservedSMEM_offset_0_alias,@"STO_CUDA_RESERVED_SHARED STV_DEFAULT"
__nv_reservedSMEM_offset_0_alias:
	.zero		0
	.zero		64


//--------------------- .nv.constant0._Z18SumFriendlyNumbersPlS_S_ii --------------------------
	.section	.nv.constant0._Z18SumFriendlyNumbersPlS_S_ii,"a",@progbits
	.sectionflags	@""
	.align	4
.nv.constant0._Z18SumFriendlyNumbersPlS_S_ii:
	.zero		928


//--------------------- .nv.constant0._Z12NumDemSearchPlS_S_llii --------------------------
	.section	.nv.constant0._Z12NumDemSearchPlS_S_llii,"a",@progbits
	.sectionflags	@""
	.align	4
.nv.constant0._Z12NumDemSearchPlS_S_llii:
	.zero		944


//--------------------- SYMBOLS --------------------------

	.type		.nv.reservedSmem.offset0,@object
	.size		.nv.reservedSmem.offset0,0x4
